	.target	sm_90a

	.elftype	@"ET_EXEC"


//--------------------- .note.nv.tkinfo           --------------------------
	.section	.note.nv.tkinfo,"",@"SHT_NOTE"
	.sectionflags	@"SHF_NOTE_NV_TKINFO"
	.tkinfo
        /*0018*/ 	.word	0x00000002
        /*0030*/ 	.string	""
        /*0030*/ 	.string	"ptxas"
        /*0030*/ 	.string	"Cuda compilation tools, release 13.0, V13.0.88"
        /*0030*/ 	.string	"Build cuda_13.0.r13.0/compiler.36424714_0"
        /*0030*/ 	.string	"-arch sm_90a -m 64 "



//--------------------- .note.nv.cuinfo           --------------------------
	.section	.note.nv.cuinfo,"",@"SHT_NOTE"
	.sectionflags	@"SHF_NOTE_NV_CUINFO"
        /*0018*/ 	.short	0x0002
        /*001a*/ 	.short	0x005a
        /*001c*/ 	.short	0x0082
	.zero		2


//--------------------- .nv.info                  --------------------------
	.section	.nv.info,"",@"SHT_CUDA_INFO"
	.align	4


	//----- nvinfo : EIATTR_REGCOUNT
	.align		4
        /*0000*/ 	.byte	0x04, 0x2f
        /*0002*/ 	.short	(.L_16 - .L_15)
	.align		4
.L_15:
        /*0004*/ 	.word	index@(_ZN7cutlass13device_kernelINS_4gemm6kernel13GemmUniversalIN4cute5tupleIJiiiiEEENS1_10collective13CollectiveMmaINS1_37MainloopSm90TmaGmmaWarpSpecializedFP8ILi10ENS5_IJNS4_1CILi1EEESB_SB_EEENS1_35KernelTmaWarpSpecializedCooperativeEEENS5_IJNSA_ILi256EEENSA_ILi64EEESG_EEENS_12float_e4m3_tENS5_IJlSB_lEEESI_SJ_NS4_8TiledMMAINS4_8MMA_AtomIJNS4_4SM904GMMA30MMA_64x64x32_F32E4M3E4M3_SS_TNILNSN_7ScaleInE1ELSP_1EEEEEENS4_6LayoutINS5_IJNSA_ILi2EEESB_SB_EEENS5_IJSB_NSA_ILi0EEESV_EEEEENS5_IJNS4_10UnderscoreESY_SY_EEEEENS4_13SM90_TMA_LOADENS4_14ComposedLayoutINS4_7SwizzleILi2ELi4ELi3EEENS4_18smem_ptr_flag_bitsILi8EEENSS_INS5_IJNSA_ILi8EEESG_EEENS5_IJSG_SB_EEEEEEEvNS4_8identityES11_S1B_vS1C_EENS_8epilogue10collective18CollectiveEpilogueINS1E_22Sm90TmaWarpSpecializedILi4ELi2ELi16ELb0ELb0EEEJSH_NS5_IJNSA_ILi128EEENSA_ILi32EEEEEESI_SJ_SI_SJ_NS1E_6fusion15FusionCallbacksIS1I_NS1M_17LinearCombinationISI_fSI_fLNS_15FloatRoundStyleE2EEESH_S1L_JEEES11_NS12_INS13_ILi1ELi4ELi3EEES16_NSS_INS5_IJS17_S1K_EEENS5_IJS1K_SB_EEEEEEENS4_39AutoVectorizingCopyWithAssumedAlignmentILi128EEENS4_14SM90_TMA_STOREES1W_S1Y_NS4_9Copy_AtomIJNS4_17SM90_U32x4_STSM_NENS_6half_tEEEEvEEEvvEEEEvNT_6ParamsE)
        /*0008*/ 	.word	0x000000a8


	//----- nvinfo : EIATTR_FRAME_SIZE
	.align		4
.L_16:
        /*000c*/ 	.byte	0x04, 0x11
        /*000e*/ 	.short	(.L_18 - .L_17)
	.align		4
.L_17:
        /*0010*/ 	.word	index@(_ZN7cutlass13device_kernelINS_4gemm6kernel13GemmUniversalIN4cute5tupleIJiiiiEEENS1_10collective13CollectiveMmaINS1_37MainloopSm90TmaGmmaWarpSpecializedFP8ILi10ENS5_IJNS4_1CILi1EEESB_SB_EEENS1_35KernelTmaWarpSpecializedCooperativeEEENS5_IJNSA_ILi256EEENSA_ILi64EEESG_EEENS_12float_e4m3_tENS5_IJlSB_lEEESI_SJ_NS4_8TiledMMAINS4_8MMA_AtomIJNS4_4SM904GMMA30MMA_64x64x32_F32E4M3E4M3_SS_TNILNSN_7ScaleInE1ELSP_1EEEEEENS4_6LayoutINS5_IJNSA_ILi2EEESB_SB_EEENS5_IJSB_NSA_ILi0EEESV_EEEEENS5_IJNS4_10UnderscoreESY_SY_EEEEENS4_13SM90_TMA_LOADENS4_14ComposedLayoutINS4_7SwizzleILi2ELi4ELi3EEENS4_18smem_ptr_flag_bitsILi8EEENSS_INS5_IJNSA_ILi8EEESG_EEENS5_IJSG_SB_EEEEEEEvNS4_8identityES11_S1B_vS1C_EENS_8epilogue10collective18CollectiveEpilogueINS1E_22Sm90TmaWarpSpecializedILi4ELi2ELi16ELb0ELb0EEEJSH_NS5_IJNSA_ILi128EEENSA_ILi32EEEEEESI_SJ_SI_SJ_NS1E_6fusion15FusionCallbacksIS1I_NS1M_17LinearCombinationISI_fSI_fLNS_15FloatRoundStyleE2EEESH_S1L_JEEES11_NS12_INS13_ILi1ELi4ELi3EEES16_NSS_INS5_IJS17_S1K_EEENS5_IJS1K_SB_EEEEEEENS4_39AutoVectorizingCopyWithAssumedAlignmentILi128EEENS4_14SM90_TMA_STOREES1W_S1Y_NS4_9Copy_AtomIJNS4_17SM90_U32x4_STSM_NENS_6half_tEEEEvEEEvvEEEEvNT_6ParamsE)
        /*0014*/ 	.word	0x00000000


	//----- nvinfo : EIATTR_MIN_STACK_SIZE
	.align		4
.L_18:
        /*0018*/ 	.byte	0x04, 0x12
        /*001a*/ 	.short	(.L_20 - .L_19)
	.align		4
.L_19:
        /*001c*/ 	.word	index@(_ZN7cutlass13device_kernelINS_4gemm6kernel13GemmUniversalIN4cute5tupleIJiiiiEEENS1_10collective13CollectiveMmaINS1_37MainloopSm90TmaGmmaWarpSpecializedFP8ILi10ENS5_IJNS4_1CILi1EEESB_SB_EEENS1_35KernelTmaWarpSpecializedCooperativeEEENS5_IJNSA_ILi256EEENSA_ILi64EEESG_EEENS_12float_e4m3_tENS5_IJlSB_lEEESI_SJ_NS4_8TiledMMAINS4_8MMA_AtomIJNS4_4SM904GMMA30MMA_64x64x32_F32E4M3E4M3_SS_TNILNSN_7ScaleInE1ELSP_1EEEEEENS4_6LayoutINS5_IJNSA_ILi2EEESB_SB_EEENS5_IJSB_NSA_ILi0EEESV_EEEEENS5_IJNS4_10UnderscoreESY_SY_EEEEENS4_13SM90_TMA_LOADENS4_14ComposedLayoutINS4_7SwizzleILi2ELi4ELi3EEENS4_18smem_ptr_flag_bitsILi8EEENSS_INS5_IJNSA_ILi8EEESG_EEENS5_IJSG_SB_EEEEEEEvNS4_8identityES11_S1B_vS1C_EENS_8epilogue10collective18CollectiveEpilogueINS1E_22Sm90TmaWarpSpecializedILi4ELi2ELi16ELb0ELb0EEEJSH_NS5_IJNSA_ILi128EEENSA_ILi32EEEEEESI_SJ_SI_SJ_NS1E_6fusion15FusionCallbacksIS1I_NS1M_17LinearCombinationISI_fSI_fLNS_15FloatRoundStyleE2EEESH_S1L_JEEES11_NS12_INS13_ILi1ELi4ELi3EEES16_NSS_INS5_IJS17_S1K_EEENS5_IJS1K_SB_EEEEEEENS4_39AutoVectorizingCopyWithAssumedAlignmentILi128EEENS4_14SM90_TMA_STOREES1W_S1Y_NS4_9Copy_AtomIJNS4_17SM90_U32x4_STSM_NENS_6half_tEEEEvEEEvvEEEEvNT_6ParamsE)
        /*0020*/ 	.word	0x00000000
.L_20:


//--------------------- .nv.compat                --------------------------
	.section	.nv.compat,"",@"SHT_CUDA_COMPAT_INFO"
	.align	4
        /*0000*/ 	.byte	0x02, 0x09, 0x01, 0x00, 0x02, 0x02, 0x04, 0x00, 0x02, 0x05, 0x05, 0x00, 0x03, 0x07, 0x01, 0x01
        /*0010*/ 	.byte	0x02, 0x03, 0x01, 0x00, 0x02, 0x06, 0x01, 0x00, 0x04, 0x0b, 0x08, 0x00, 0x00, 0x00, 0x00, 0x00
        /*0020*/ 	.byte	0x00, 0x00, 0x00, 0x00


//--------------------- .nv.info._ZN7cutlass13device_kernelINS_4gemm6kernel13GemmUniversalIN4cute5tupleIJiiiiEEENS1_10collective13CollectiveMmaINS1_37MainloopSm90TmaGmmaWarpSpecializedFP8ILi10ENS5_IJNS4_1CILi1EEESB_SB_EEENS1_35KernelTmaWarpSpecializedCooperativeEEENS5_IJNSA_ILi256EEENSA_ILi64EEESG_EEENS_12float_e4m3_tENS5_IJlSB_lEEESI_SJ_NS4_8TiledMMAINS4_8MMA_AtomIJNS4_4SM904GMMA30MMA_64x64x32_F32E4M3E4M3_SS_TNILNSN_7ScaleInE1ELSP_1EEEEEENS4_6LayoutINS5_IJNSA_ILi2EEESB_SB_EEENS5_IJSB_NSA_ILi0EEESV_EEEEENS5_IJNS4_10UnderscoreESY_SY_EEEEENS4_13SM90_TMA_LOADENS4_14ComposedLayoutINS4_7SwizzleILi2ELi4ELi3EEENS4_18smem_ptr_flag_bitsILi8EEENSS_INS5_IJNSA_ILi8EEESG_EEENS5_IJSG_SB_EEEEEEEvNS4_8identityES11_S1B_vS1C_EENS_8epilogue10collective18CollectiveEpilogueINS1E_22Sm90TmaWarpSpecializedILi4ELi2ELi16ELb0ELb0EEEJSH_NS5_IJNSA_ILi128EEENSA_ILi32EEEEEESI_SJ_SI_SJ_NS1E_6fusion15FusionCallbacksIS1I_NS1M_17LinearCombinationISI_fSI_fLNS_15FloatRoundStyleE2EEESH_S1L_JEEES11_NS12_INS13_ILi1ELi4ELi3EEES16_NSS_INS5_IJS17_S1K_EEENS5_IJS1K_SB_EEEEEEENS4_39AutoVectorizingCopyWithAssumedAlignmentILi128EEENS4_14SM90_TMA_STOREES1W_S1Y_NS4_9Copy_AtomIJNS4_17SM90_U32x4_STSM_NENS_6half_tEEEEvEEEvvEEEEvNT_6ParamsE --------------------------
	.section	.nv.info._ZN7cutlass13device_kernelINS_4gemm6kernel13GemmUniversalIN4cute5tupleIJiiiiEEENS1_10collective13CollectiveMmaINS1_37MainloopSm90TmaGmmaWarpSpecializedFP8ILi10ENS5_IJNS4_1CILi1EEESB_SB_EEENS1_35KernelTmaWarpSpecializedCooperativeEEENS5_IJNSA_ILi256EEENSA_ILi64EEESG_EEENS_12float_e4m3_tENS5_IJlSB_lEEESI_SJ_NS4_8TiledMMAINS4_8MMA_AtomIJNS4_4SM904GMMA30MMA_64x64x32_F32E4M3E4M3_SS_TNILNSN_7ScaleInE1ELSP_1EEEEEENS4_6LayoutINS5_IJNSA_ILi2EEESB_SB_EEENS5_IJSB_NSA_ILi0EEESV_EEEEENS5_IJNS4_10UnderscoreESY_SY_EEEEENS4_13SM90_TMA_LOADENS4_14ComposedLayoutINS4_7SwizzleILi2ELi4ELi3EEENS4_18smem_ptr_flag_bitsILi8EEENSS_INS5_IJNSA_ILi8EEESG_EEENS5_IJSG_SB_EEEEEEEvNS4_8identityES11_S1B_vS1C_EENS_8epilogue10collective18CollectiveEpilogueINS1E_22Sm90TmaWarpSpecializedILi4ELi2ELi16ELb0ELb0EEEJSH_NS5_IJNSA_ILi128EEENSA_ILi32EEEEEESI_SJ_SI_SJ_NS1E_6fusion15FusionCallbacksIS1I_NS1M_17LinearCombinationISI_fSI_fLNS_15FloatRoundStyleE2EEESH_S1L_JEEES11_NS12_INS13_ILi1ELi4ELi3EEES16_NSS_INS5_IJS17_S1K_EEENS5_IJS1K_SB_EEEEEEENS4_39AutoVectorizingCopyWithAssumedAlignmentILi128EEENS4_14SM90_TMA_STOREES1W_S1Y_NS4_9Copy_AtomIJNS4_17SM90_U32x4_STSM_NENS_6half_tEEEEvEEEvvEEEEvNT_6ParamsE,"",@"SHT_CUDA_INFO"
	.sectionflags	@""
	.align	4


	//----- nvinfo : EIATTR_CUDA_API_VERSION
	.align		4
        /*0000*/ 	.byte	0x04, 0x37
        /*0002*/ 	.short	(.L_22 - .L_21)
.L_21:
        /*0004*/ 	.word	0x00000082


	//----- nvinfo : EIATTR_KPARAM_INFO
	.align		4
.L_22:
        /*0008*/ 	.byte	0x04, 0x17
        /*000a*/ 	.short	(.L_24 - .L_23)
.L_23:
        /*000c*/ 	.word	0x00000000
        /*0010*/ 	.short	0x0000
        /*0012*/ 	.short	0x0070
        /*0014*/ 	.byte	0x00, 0xf0, 0x01, 0x1c


	//----- nvinfo : EIATTR_SPARSE_MMA_MASK
	.align		4
.L_24:
        /*0018*/ 	.byte	0x03, 0x50
        /*001a*/ 	.short	0x0000


	//----- nvinfo : EIATTR_MAXREG_COUNT
	.align		4
        /*001c*/ 	.byte	0x03, 0x1b
        /*001e*/ 	.short	0x00a8


	//----- nvinfo : EIATTR_NUM_BARRIERS
	.align		4
        /*0020*/ 	.byte	0x02, 0x4c
        /*0022*/ 	.byte	0x02
	.zero		1


	//----- nvinfo : EIATTR_EXTERNS
	.align		4
        /*0024*/ 	.byte	0x04, 0x0f
        /*0026*/ 	.short	(.L_26 - .L_25)


	//   ....[0]....
	.align		4
.L_25:
        /*0028*/ 	.word	index@(__assertfail)


	//----- nvinfo : EIATTR_MERCURY_ISA_VERSION
	.align		4
.L_26:
        /*002c*/ 	.byte	0x03, 0x5f
        /*002e*/ 	.short	0x0101


	//----- nvinfo : EIATTR_INT_WARP_WIDE_INSTR_OFFSETS
	.align		4
        /*0030*/ 	.byte	0x04, 0x31
        /*0032*/ 	.short	(.L_28 - .L_27)


	//   ....[0]....
.L_27:
        /*0034*/ 	.word	0x000009c0


	//   ....[1]....
        /*0038*/ 	.word	0x000009d0


	//   ....[2]....
        /*003c*/ 	.word	0x00000a80


	//----- nvinfo : EIATTR_COOP_GROUP_MASK_REGIDS
	.align		4
.L_28:
        /*0040*/ 	.byte	0x04, 0x29
        /*0042*/ 	.short	(.L_30 - .L_29)


	//   ....[0]....
.L_29:
        /*0044*/ 	.word	0xffffffff


	//   ....[1]....
        /*0048*/ 	.word	0xffffffff


	//   ....[2]....
        /*004c*/ 	.word	0xffffffff


	//   ....[3]....
        /*0050*/ 	.word	0xffffffff


	//   ....[4]....
        /*0054*/ 	.word	0xffffffff


	//   ....[5]....
        /*0058*/ 	.word	0xffffffff


	//----- nvinfo : EIATTR_COOP_GROUP_INSTR_OFFSETS
	.align		4
.L_30:
        /*005c*/ 	.byte	0x04, 0x28
        /*005e*/ 	.short	(.L_32 - .L_31)


	//   ....[0]....
.L_31:
        /*0060*/ 	.word	0x00000070


	//   ....[1]....
        /*0064*/ 	.word	0x00000080


	//   ....[2]....
        /*0068*/ 	.word	0x00000430


	//   ....[3]....
        /*006c*/ 	.word	0x000006b0


	//   ....[4]....
        /*0070*/ 	.word	0x00000860


	//   ....[5]....
        /*0074*/ 	.word	0x00001550


	//----- nvinfo : EIATTR_REG_RECONFIG
	.align		4
.L_32:
        /*0078*/ 	.byte	0x01, 0x54
	.zero		2


	//----- nvinfo : EIATTR_SYSCALL_OFFSETS
	.align		4
        /*007c*/ 	.byte	0x04, 0x46
        /*007e*/ 	.short	(.L_34 - .L_33)


	//   ....[0]....
.L_33:
        /*0080*/ 	.word	0x00003460


	//   ....[1]....
        /*0084*/ 	.word	0x000035a0


	//----- nvinfo : EIATTR_MBARRIER_INSTR_OFFSETS
	.align		4
.L_34:
        /*0088*/ 	.byte	0x04, 0x39
        /*008a*/ 	.short	(.L_36 - .L_35)


	//   ....[0]....
.L_35:
        /*008c*/ 	.word	0x00000550
        /*0090*/ 	.word	0x000000ff
        /*0094*/ 	.word	0x00000000
        /*0098*/ 	.short	0x0100
        /*009a*/ 	.byte	0x08
	.zero		1


	//   ....[1]....
        /*009c*/ 	.word	0x00000560
        /*00a0*/ 	.word	0x000000ff
        /*00a4*/ 	.word	0x00000050
        /*00a8*/ 	.short	0x0100
        /*00aa*/ 	.byte	0x08
	.zero		1


	//   ....[2]....
        /*00ac*/ 	.word	0x00000570
        /*00b0*/ 	.word	0x000000ff
        /*00b4*/ 	.word	0x00000008
        /*00b8*/ 	.short	0x0100
        /*00ba*/ 	.byte	0x08
	.zero		1


	//   ....[3]....
        /*00bc*/ 	.word	0x00000580
        /*00c0*/ 	.word	0x000000ff
        /*00c4*/ 	.word	0x00000058
        /*00c8*/ 	.short	0x0100
        /*00ca*/ 	.byte	0x08
	.zero		1


	//   ....[4]....
        /*00cc*/ 	.word	0x00000590
        /*00d0*/ 	.word	0x000000ff
        /*00d4*/ 	.word	0x00000010
        /*00d8*/ 	.short	0x0100
        /*00da*/ 	.byte	0x08
	.zero		1


	//   ....[5]....
        /*00dc*/ 	.word	0x000005a0
        /*00e0*/ 	.word	0x000000ff
        /*00e4*/ 	.word	0x00000060
        /*00e8*/ 	.short	0x0100
        /*00ea*/ 	.byte	0x08
	.zero		1


	//   ....[6]....
        /*00ec*/ 	.word	0x000005b0
        /*00f0*/ 	.word	0x000000ff
        /*00f4*/ 	.word	0x00000018
        /*00f8*/ 	.short	0x0100
        /*00fa*/ 	.byte	0x08
	.zero		1


	//   ....[7]....
        /*00fc*/ 	.word	0x000005c0
        /*0100*/ 	.word	0x000000ff
        /*0104*/ 	.word	0x00000068
        /*0108*/ 	.short	0x0100
        /*010a*/ 	.byte	0x08
	.zero		1


	//   ....[8]....
        /*010c*/ 	.word	0x000005d0
        /*0110*/ 	.word	0x000000ff
        /*0114*/ 	.word	0x00000020
        /*0118*/ 	.short	0x0100
        /*011a*/ 	.byte	0x08
	.zero		1


	//   ....[9]....
        /*011c*/ 	.word	0x000005e0
        /*0120*/ 	.word	0x000000ff
        /*0124*/ 	.word	0x00000070
        /*0128*/ 	.short	0x0100
        /*012a*/ 	.byte	0x08
	.zero		1


	//   ....[10]....
        /*012c*/ 	.word	0x000005f0
        /*0130*/ 	.word	0x000000ff
        /*0134*/ 	.word	0x00000028
        /*0138*/ 	.short	0x0100
        /*013a*/ 	.byte	0x08
	.zero		1


	//   ....[11]....
        /*013c*/ 	.word	0x00000600
        /*0140*/ 	.word	0x000000ff
        /*0144*/ 	.word	0x00000078
        /*0148*/ 	.short	0x0100
        /*014a*/ 	.byte	0x08
	.zero		1


	//   ....[12]....
        /*014c*/ 	.word	0x00000610
        /*0150*/ 	.word	0x000000ff
        /*0154*/ 	.word	0x00000030
        /*0158*/ 	.short	0x0100
        /*015a*/ 	.byte	0x08
	.zero		1


	//   ....[13]....
        /*015c*/ 	.word	0x00000620
        /*0160*/ 	.word	0x000000ff
        /*0164*/ 	.word	0x00000080
        /*0168*/ 	.short	0x0100
        /*016a*/ 	.byte	0x08
	.zero		1


	//   ....[14]....
        /*016c*/ 	.word	0x00000630
        /*0170*/ 	.word	0x000000ff
        /*0174*/ 	.word	0x00000038
        /*0178*/ 	.short	0x0100
        /*017a*/ 	.byte	0x08
	.zero		1


	//   ....[15]....
        /*017c*/ 	.word	0x00000640
        /*0180*/ 	.word	0x000000ff
        /*0184*/ 	.word	0x00000088
        /*0188*/ 	.short	0x0100
        /*018a*/ 	.byte	0x08
	.zero		1


	//   ....[16]....
        /*018c*/ 	.word	0x00000650
        /*0190*/ 	.word	0x000000ff
        /*0194*/ 	.word	0x00000040
        /*0198*/ 	.short	0x0100
        /*019a*/ 	.byte	0x08
	.zero		1


	//   ....[17]....
        /*019c*/ 	.word	0x00000660
        /*01a0*/ 	.word	0x000000ff
        /*01a4*/ 	.word	0x00000090
        /*01a8*/ 	.short	0x0100
        /*01aa*/ 	.byte	0x08
	.zero		1


	//   ....[18]....
        /*01ac*/ 	.word	0x00000670
        /*01b0*/ 	.word	0x000000ff
        /*01b4*/ 	.word	0x00000048
        /*01b8*/ 	.short	0x0100
        /*01ba*/ 	.byte	0x08
	.zero		1


	//   ....[19]....
        /*01bc*/ 	.word	0x00000680
        /*01c0*/ 	.word	0x000000ff
        /*01c4*/ 	.word	0x00000098
        /*01c8*/ 	.short	0x0100
        /*01ca*/ 	.byte	0x08
	.zero		1


	//   ....[20]....
        /*01cc*/ 	.word	0x000007d0
        /*01d0*/ 	.word	0x000000ff
        /*01d4*/ 	.word	0x000000a0
        /*01d8*/ 	.short	0x0100
        /*01da*/ 	.byte	0x08
	.zero		1


	//   ....[21]....
        /*01dc*/ 	.word	0x000007e0
        /*01e0*/ 	.word	0x000000ff
        /*01e4*/ 	.word	0x000000c0
        /*01e8*/ 	.short	0x0100
        /*01ea*/ 	.byte	0x08
	.zero		1


	//   ....[22]....
        /*01ec*/ 	.word	0x000007f0
        /*01f0*/ 	.word	0x000000ff
        /*01f4*/ 	.word	0x000000a8
        /*01f8*/ 	.short	0x0100
        /*01fa*/ 	.byte	0x08
	.zero		1


	//   ....[23]....
        /*01fc*/ 	.word	0x00000800
        /*0200*/ 	.word	0x000000ff
        /*0204*/ 	.word	0x000000c8
        /*0208*/ 	.short	0x0100
        /*020a*/ 	.byte	0x08
	.zero		1


	//   ....[24]....
        /*020c*/ 	.word	0x00000810
        /*0210*/ 	.word	0x000000ff
        /*0214*/ 	.word	0x000000b0
        /*0218*/ 	.short	0x0100
        /*021a*/ 	.byte	0x08
	.zero		1


	//   ....[25]....
        /*021c*/ 	.word	0x00000820
        /*0220*/ 	.word	0x000000ff
        /*0224*/ 	.word	0x000000d0
        /*0228*/ 	.short	0x0100
        /*022a*/ 	.byte	0x08
	.zero		1


	//   ....[26]....
        /*022c*/ 	.word	0x00000830
        /*0230*/ 	.word	0x000000ff
        /*0234*/ 	.word	0x000000b8
        /*0238*/ 	.short	0x0100
        /*023a*/ 	.byte	0x08
	.zero		1


	//   ....[27]....
        /*023c*/ 	.word	0x00000840
        /*0240*/ 	.word	0x000000ff
        /*0244*/ 	.word	0x000000d8
        /*0248*/ 	.short	0x0100
        /*024a*/ 	.byte	0x08
	.zero		1


	//   ....[28]....
        /*024c*/ 	.word	0x00000b20
        /*0250*/ 	.word	0x000000ff
        /*0254*/ 	.word	0x000000e0
        /*0258*/ 	.short	0x0100
        /*025a*/ 	.byte	0x08
	.zero		1


	//   ....[29]....
        /*025c*/ 	.word	0x00000b40
        /*0260*/ 	.word	0x000000ff
        /*0264*/ 	.word	0x000000e8
        /*0268*/ 	.short	0x0100
        /*026a*/ 	.byte	0x08
	.zero		1


	//   ....[30]....
        /*026c*/ 	.word	0x00001a70
        /*0270*/ 	.word	0x000000ff
        /*0274*/ 	.word	0x00000000
        /*0278*/ 	.short	0x010a
        /*027a*/ 	.byte	0x05
	.zero		1


	//   ....[31]....
        /*027c*/ 	.word	0x00001ab0
        /*0280*/ 	.word	0x000000ff
        /*0284*/ 	.word	0x00000000
        /*0288*/ 	.short	0x010a
        /*028a*/ 	.byte	0x05
	.zero		1


	//   ....[32]....
        /*028c*/ 	.word	0x000024a0
        /*0290*/ 	.word	0x000000ff
        /*0294*/ 	.word	0x00000000
        /*0298*/ 	.short	0x010a
        /*029a*/ 	.byte	0x08
	.zero		1


	//   ....[33]....
        /*029c*/ 	.word	0x000024e0
        /*02a0*/ 	.word	0x000000ff
        /*02a4*/ 	.word	0x00000000
        /*02a8*/ 	.short	0x010a
        /*02aa*/ 	.byte	0x08
	.zero		1


	//   ....[34]....
        /*02ac*/ 	.word	0x00002c00
        /*02b0*/ 	.word	0x000000ff
        /*02b4*/ 	.word	0x00000000
        /*02b8*/ 	.short	0x0101
        /*02ba*/ 	.byte	0x07
	.zero		1


	//   ....[35]....
        /*02bc*/ 	.word	0x00003230
        /*02c0*/ 	.word	0x000000ff
        /*02c4*/ 	.word	0x00000000
        /*02c8*/ 	.short	0x0101
        /*02ca*/ 	.byte	0x05
	.zero		1


	//   ....[36]....
        /*02cc*/ 	.word	0x00003a80
        /*02d0*/ 	.word	0x0000000e
        /*02d4*/ 	.word	0x000000a0
        /*02d8*/ 	.short	0x010a
        /*02da*/ 	.byte	0x3f
	.zero		1


	//   ....[37]....
        /*02dc*/ 	.word	0x00003da0
        /*02e0*/ 	.word	0x00000007
        /*02e4*/ 	.word	0x00000000
        /*02e8*/ 	.short	0x0101
        /*02ea*/ 	.byte	0x3f
	.zero		1


	//   ....[38]....
        /*02ec*/ 	.word	0x00004530
        /*02f0*/ 	.word	0x0000000f
        /*02f4*/ 	.word	0x000000a0
        /*02f8*/ 	.short	0x010a
        /*02fa*/ 	.byte	0x3f
	.zero		1


	//   ....[39]....
        /*02fc*/ 	.word	0x00004770
        /*0300*/ 	.word	0x0000000a
        /*0304*/ 	.word	0x00000000
        /*0308*/ 	.short	0x0101
        /*030a*/ 	.byte	0x3f
	.zero		1


	//   ....[40]....
        /*030c*/ 	.word	0x00004e00
        /*0310*/ 	.word	0x0000000e
        /*0314*/ 	.word	0x000000a0
        /*0318*/ 	.short	0x010a
        /*031a*/ 	.byte	0x3f
	.zero		1


	//   ....[41]....
        /*031c*/ 	.word	0x00005040
        /*0320*/ 	.word	0x0000000a
        /*0324*/ 	.word	0x00000000
        /*0328*/ 	.short	0x0101
        /*032a*/ 	.byte	0x3f
	.zero		1


	//   ....[42]....
        /*032c*/ 	.word	0x000056d0
        /*0330*/ 	.word	0x0000000b
        /*0334*/ 	.word	0x000000a0
        /*0338*/ 	.short	0x010a
        /*033a*/ 	.byte	0x3f
	.zero		1


	//   ....[43]....
        /*033c*/ 	.word	0x00005910
        /*0340*/ 	.word	0x00000009
        /*0344*/ 	.word	0x00000000
        /*0348*/ 	.short	0x0101
        /*034a*/ 	.byte	0x3f
	.zero		1


	//   ....[44]....
        /*034c*/ 	.word	0x00006c90
        /*0350*/ 	.word	0x000000ff
        /*0354*/ 	.word	0x000000e8
        /*0358*/ 	.short	0x010a
        /*035a*/ 	.byte	0x04
	.zero		1


	//   ....[45]....
        /*035c*/ 	.word	0x00007090
        /*0360*/ 	.word	0x000000ff
        /*0364*/ 	.word	0x000000c0
        /*0368*/ 	.short	0x010a
        /*036a*/ 	.byte	0x04
	.zero		1


	//   ....[46]....
        /*036c*/ 	.word	0x00007180
        /*0370*/ 	.word	0x000000ff
        /*0374*/ 	.word	0x000000a0
        /*0378*/ 	.short	0x010b
        /*037a*/ 	.byte	0x04
	.zero		1


	//   ....[47]....
        /*037c*/ 	.word	0x000071e0
        /*0380*/ 	.word	0x000000ff
        /*0384*/ 	.word	0x00000000
        /*0388*/ 	.short	0x0101
        /*038a*/ 	.byte	0x05
	.zero		1


	//   ....[48]....
        /*038c*/ 	.word	0x00007210
        /*0390*/ 	.word	0x000000ff
        /*0394*/ 	.word	0x000000c8
        /*0398*/ 	.short	0x010a
        /*039a*/ 	.byte	0x04
	.zero		1


	//   ....[49]....
        /*039c*/ 	.word	0x00007320
        /*03a0*/ 	.word	0x000000ff
        /*03a4*/ 	.word	0x000000a8
        /*03a8*/ 	.short	0x010b
        /*03aa*/ 	.byte	0x04
	.zero		1


	//   ....[50]....
        /*03ac*/ 	.word	0x00007390
        /*03b0*/ 	.word	0x000000ff
        /*03b4*/ 	.word	0x00000000
        /*03b8*/ 	.short	0x0101
        /*03ba*/ 	.byte	0x05
	.zero		1


	//   ....[51]....
        /*03bc*/ 	.word	0x000073c0
        /*03c0*/ 	.word	0x000000ff
        /*03c4*/ 	.word	0x000000d0
        /*03c8*/ 	.short	0x010a
        /*03ca*/ 	.byte	0x04
	.zero		1


	//   ....[52]....
        /*03cc*/ 	.word	0x000074b0
        /*03d0*/ 	.word	0x000000ff
        /*03d4*/ 	.word	0x000000b0
        /*03d8*/ 	.short	0x010b
        /*03da*/ 	.byte	0x04
	.zero		1


	//   ....[53]....
        /*03dc*/ 	.word	0x00007510
        /*03e0*/ 	.word	0x000000ff
        /*03e4*/ 	.word	0x00000000
        /*03e8*/ 	.short	0x0101
        /*03ea*/ 	.byte	0x05
	.zero		1


	//   ....[54]....
        /*03ec*/ 	.word	0x00007540
        /*03f0*/ 	.word	0x000000ff
        /*03f4*/ 	.word	0x000000d8
        /*03f8*/ 	.short	0x010a
        /*03fa*/ 	.byte	0x04
	.zero		1


	//   ....[55]....
        /*03fc*/ 	.word	0x00007650
        /*0400*/ 	.word	0x000000ff
        /*0404*/ 	.word	0x000000b8
        /*0408*/ 	.short	0x010b
        /*040a*/ 	.byte	0x04
	.zero		1


	//   ....[56]....
        /*040c*/ 	.word	0x00007740
        /*0410*/ 	.word	0x000000ff
        /*0414*/ 	.word	0x00000000
        /*0418*/ 	.short	0x0101
        /*041a*/ 	.byte	0x04
	.zero		1


	//   ....[57]....
        /*041c*/ 	.word	0x00007d90
        /*0420*/ 	.word	0x00000005
        /*0424*/ 	.word	0x000000c0
        /*0428*/ 	.short	0x010a
        /*042a*/ 	.byte	0x3f
	.zero		1


	//   ....[58]....
        /*042c*/ 	.word	0x00007dd0
        /*0430*/ 	.word	0x00000005
        /*0434*/ 	.word	0x000000c8
        /*0438*/ 	.short	0x010a
        /*043a*/ 	.byte	0x3f
	.zero		1


	//   ....[59]....
        /*043c*/ 	.word	0x00007e10
        /*0440*/ 	.word	0x00000005
        /*0444*/ 	.word	0x000000d0
        /*0448*/ 	.short	0x010a
        /*044a*/ 	.byte	0x3f
	.zero		1


	//   ....[60]....
        /*044c*/ 	.word	0x00007e60
        /*0450*/ 	.word	0x00000005
        /*0454*/ 	.word	0x000000d8
        /*0458*/ 	.short	0x010a
        /*045a*/ 	.byte	0x3f
	.zero		1


	//   ....[61]....
        /*045c*/ 	.word	0x00008190
        /*0460*/ 	.word	0x0000000f
        /*0464*/ 	.word	0x00000050
        /*0468*/ 	.short	0x010a
        /*046a*/ 	.byte	0x3f
	.zero		1


	//   ....[62]....
        /*046c*/ 	.word	0x00008510
        /*0470*/ 	.word	0x00000006
        /*0474*/ 	.word	0x000000e8
        /*0478*/ 	.short	0x0101
        /*047a*/ 	.byte	0x3f
	.zero		1


	//   ....[63]....
        /*047c*/ 	.word	0x00008c50
        /*0480*/ 	.word	0x00000007
        /*0484*/ 	.word	0x00000000
        /*0488*/ 	.short	0x010a
        /*048a*/ 	.byte	0x3f
	.zero		1


	//   ....[64]....
        /*048c*/ 	.word	0x00008cd0
        /*0490*/ 	.word	0x00000009
        /*0494*/ 	.word	0x00000000
        /*0498*/ 	.short	0x010a
        /*049a*/ 	.byte	0x3f
	.zero		1


	//   ....[65]....
        /*049c*/ 	.word	0x00008d60
        /*04a0*/ 	.word	0x00000006
        /*04a4*/ 	.word	0x00000000
        /*04a8*/ 	.short	0x010a
        /*04aa*/ 	.byte	0x3f
	.zero		1


	//   ....[66]....
        /*04ac*/ 	.word	0x00008df0
        /*04b0*/ 	.word	0x00000009
        /*04b4*/ 	.word	0x00000000
        /*04b8*/ 	.short	0x010a
        /*04ba*/ 	.byte	0x3f
	.zero		1


	//   ....[67]....
        /*04bc*/ 	.word	0x00008e80
        /*04c0*/ 	.word	0x00000006
        /*04c4*/ 	.word	0x00000000
        /*04c8*/ 	.short	0x010a
        /*04ca*/ 	.byte	0x3f
	.zero		1


	//   ....[68]....
        /*04cc*/ 	.word	0x00008f10
        /*04d0*/ 	.word	0x00000009
        /*04d4*/ 	.word	0x00000000
        /*04d8*/ 	.short	0x010a
        /*04da*/ 	.byte	0x3f
	.zero		1


	//   ....[69]....
        /*04dc*/ 	.word	0x00008fa0
        /*04e0*/ 	.word	0x00000006
        /*04e4*/ 	.word	0x00000000
        /*04e8*/ 	.short	0x010a
        /*04ea*/ 	.byte	0x3f
	.zero		1


	//   ....[70]....
        /*04ec*/ 	.word	0x00009030
        /*04f0*/ 	.word	0x00000009
        /*04f4*/ 	.word	0x00000000
        /*04f8*/ 	.short	0x010a
        /*04fa*/ 	.byte	0x3f
	.zero		1


	//   ....[71]....
        /*04fc*/ 	.word	0x000090c0
        /*0500*/ 	.word	0x00000006
        /*0504*/ 	.word	0x00000000
        /*0508*/ 	.short	0x010a
        /*050a*/ 	.byte	0x3f
	.zero		1


	//   ....[72]....
        /*050c*/ 	.word	0x00009150
        /*0510*/ 	.word	0x00000003
        /*0514*/ 	.word	0x00000000
        /*0518*/ 	.short	0x010a
        /*051a*/ 	.byte	0x3f
	.zero		1


	//   ....[73]....
        /*051c*/ 	.word	0x000091c0
        /*0520*/ 	.word	0x00000005
        /*0524*/ 	.word	0x00000000
        /*0528*/ 	.short	0x010a
        /*052a*/ 	.byte	0x3f
	.zero		1


	//   ....[74]....
        /*052c*/ 	.word	0x00009220
        /*0530*/ 	.word	0x00000005
        /*0534*/ 	.word	0x00000000
        /*0538*/ 	.short	0x010a
        /*053a*/ 	.byte	0x3f
	.zero		1


	//   ....[75]....
        /*053c*/ 	.word	0x00009270
        /*0540*/ 	.word	0x0000000e
        /*0544*/ 	.word	0x000000a0
        /*0548*/ 	.short	0x010a
        /*054a*/ 	.byte	0x3f
	.zero		1


	//   ....[76]....
        /*054c*/ 	.word	0x000092c0
        /*0550*/ 	.word	0x0000000f
        /*0554*/ 	.word	0x000000a0
        /*0558*/ 	.short	0x010a
        /*055a*/ 	.byte	0x3f
	.zero		1


	//   ....[77]....
        /*055c*/ 	.word	0x00009310
        /*0560*/ 	.word	0x0000000e
        /*0564*/ 	.word	0x000000a0
        /*0568*/ 	.short	0x010a
        /*056a*/ 	.byte	0x3f
	.zero		1


	//   ....[78]....
        /*056c*/ 	.word	0x00009360
        /*0570*/ 	.word	0x0000000b
        /*0574*/ 	.word	0x000000a0
        /*0578*/ 	.short	0x010a
        /*057a*/ 	.byte	0x3f
	.zero		1


	//   ....[79]....
        /*057c*/ 	.word	0x000093c0
        /*0580*/ 	.word	0x00000006
        /*0584*/ 	.word	0x000000e8
        /*0588*/ 	.short	0x010a
        /*058a*/ 	.byte	0x3f
	.zero		1


	//   ....[80]....
        /*058c*/ 	.word	0x00009420
        /*0590*/ 	.word	0x00000005
        /*0594*/ 	.word	0x000000c0
        /*0598*/ 	.short	0x010a
        /*059a*/ 	.byte	0x3f
	.zero		1


	//   ....[81]....
        /*059c*/ 	.word	0x00009480
        /*05a0*/ 	.word	0x00000005
        /*05a4*/ 	.word	0x000000c8
        /*05a8*/ 	.short	0x010a
        /*05aa*/ 	.byte	0x3f
	.zero		1


	//   ....[82]....
        /*05ac*/ 	.word	0x000094e0
        /*05b0*/ 	.word	0x00000005
        /*05b4*/ 	.word	0x000000d0
        /*05b8*/ 	.short	0x010a
        /*05ba*/ 	.byte	0x3f
	.zero		1


	//   ....[83]....
        /*05bc*/ 	.word	0x00009540
        /*05c0*/ 	.word	0x00000005
        /*05c4*/ 	.word	0x000000d8
        /*05c8*/ 	.short	0x010a
        /*05ca*/ 	.byte	0x3f
	.zero		1


	//   ....[84]....
        /*05cc*/ 	.word	0x00009590
        /*05d0*/ 	.word	0x00000005
        /*05d4*/ 	.word	0x000000c0
        /*05d8*/ 	.short	0x010a
        /*05da*/ 	.byte	0x3f
	.zero		1


	//   ....[85]....
        /*05dc*/ 	.word	0x000095e0
        /*05e0*/ 	.word	0x00000005
        /*05e4*/ 	.word	0x000000c8
        /*05e8*/ 	.short	0x010a
        /*05ea*/ 	.byte	0x3f
	.zero		1


	//   ....[86]....
        /*05ec*/ 	.word	0x00009630
        /*05f0*/ 	.word	0x00000005
        /*05f4*/ 	.word	0x000000d0
        /*05f8*/ 	.short	0x010a
        /*05fa*/ 	.byte	0x3f
	.zero		1


	//   ....[87]....
        /*05fc*/ 	.word	0x00009700
        /*0600*/ 	.word	0x0000000f
        /*0604*/ 	.word	0x00000050
        /*0608*/ 	.short	0x010a
        /*060a*/ 	.byte	0x3f
	.zero		1


	//   ....[88]....
        /*060c*/ 	.word	0x000097d0
        /*0610*/ 	.word	0x00000007
        /*0614*/ 	.word	0x00000000
        /*0618*/ 	.short	0x010a
        /*061a*/ 	.byte	0x3f
	.zero		1


	//   ....[89]....
        /*061c*/ 	.word	0x00009820
        /*0620*/ 	.word	0x00000009
        /*0624*/ 	.word	0x00000000
        /*0628*/ 	.short	0x010a
        /*062a*/ 	.byte	0x3f
	.zero		1


	//   ....[90]....
        /*062c*/ 	.word	0x00009870
        /*0630*/ 	.word	0x00000006
        /*0634*/ 	.word	0x00000000
        /*0638*/ 	.short	0x010a
        /*063a*/ 	.byte	0x3f
	.zero		1


	//   ....[91]....
        /*063c*/ 	.word	0x000098c0
        /*0640*/ 	.word	0x00000009
        /*0644*/ 	.word	0x00000000
        /*0648*/ 	.short	0x010a
        /*064a*/ 	.byte	0x3f
	.zero		1


	//   ....[92]....
        /*064c*/ 	.word	0x00009910
        /*0650*/ 	.word	0x00000006
        /*0654*/ 	.word	0x00000000
        /*0658*/ 	.short	0x010a
        /*065a*/ 	.byte	0x3f
	.zero		1


	//   ....[93]....
        /*065c*/ 	.word	0x00009960
        /*0660*/ 	.word	0x00000009
        /*0664*/ 	.word	0x00000000
        /*0668*/ 	.short	0x010a
        /*066a*/ 	.byte	0x3f
	.zero		1


	//   ....[94]....
        /*066c*/ 	.word	0x000099b0
        /*0670*/ 	.word	0x00000006
        /*0674*/ 	.word	0x00000000
        /*0678*/ 	.short	0x010a
        /*067a*/ 	.byte	0x3f
	.zero		1


	//   ....[95]....
        /*067c*/ 	.word	0x00009a00
        /*0680*/ 	.word	0x00000009
        /*0684*/ 	.word	0x00000000
        /*0688*/ 	.short	0x010a
        /*068a*/ 	.byte	0x3f
	.zero		1


	//   ....[96]....
        /*068c*/ 	.word	0x00009a50
        /*0690*/ 	.word	0x00000006
        /*0694*/ 	.word	0x00000000
        /*0698*/ 	.short	0x010a
        /*069a*/ 	.byte	0x3f
	.zero		1


	//----- nvinfo : EIATTR_NUM_MBARRIERS
	.align		4
.L_36:
        /*069c*/ 	.byte	0x03, 0x38
        /*069e*/ 	.short	0x001e


	//----- nvinfo : EIATTR_EXIT_INSTR_OFFSETS
	.align		4
        /*06a0*/ 	.byte	0x04, 0x1c
        /*06a2*/ 	.short	(.L_38 - .L_37)


	//   ....[0]....
.L_37:
        /*06a4*/ 	.word	0x00000be0


	//   ....[1]....
        /*06a8*/ 	.word	0x000013f0


	//   ....[2]....
        /*06ac*/ 	.word	0x000065b0


	//   ....[3]....
        /*06b0*/ 	.word	0x00006bd0


	//   ....[4]....
        /*06b4*/ 	.word	0x00006c20


	//   ....[5]....
        /*06b8*/ 	.word	0x00007eb0


	//   ....[6]....
        /*06bc*/ 	.word	0x000091a0


	//----- nvinfo : EIATTR_MAX_THREADS
	.align		4
.L_38:
        /*06c0*/ 	.byte	0x04, 0x05
        /*06c2*/ 	.short	(.L_40 - .L_39)
.L_39:
        /*06c4*/ 	.word	0x00000180
        /*06c8*/ 	.word	0x00000001
        /*06cc*/ 	.word	0x00000001


	//----- nvinfo : EIATTR_CRS_STACK_SIZE
	.align		4
.L_40:
        /*06d0*/ 	.byte	0x04, 0x1e
        /*06d2*/ 	.short	(.L_42 - .L_41)
.L_41:
        /*06d4*/ 	.word	0x00000000


	//----- nvinfo : EIATTR_CBANK_PARAM_SIZE
	.align		4
.L_42:
        /*06d8*/ 	.byte	0x03, 0x19
        /*06da*/ 	.short	0x0770


	//----- nvinfo : EIATTR_PARAM_CBANK
	.align		4
        /*06dc*/ 	.byte	0x04, 0x0a
        /*06de*/ 	.short	(.L_44 - .L_43)
	.align		4
.L_43:
        /*06e0*/ 	.word	index@(.nv.constant0._ZN7cutlass13device_kernelINS_4gemm6kernel13GemmUniversalIN4cute5tupleIJiiiiEEENS1_10collective13CollectiveMmaINS1_37MainloopSm90TmaGmmaWarpSpecializedFP8ILi10ENS5_IJNS4_1CILi1EEESB_SB_EEENS1_35KernelTmaWarpSpecializedCooperativeEEENS5_IJNSA_ILi256EEENSA_ILi64EEESG_EEENS_12float_e4m3_tENS5_IJlSB_lEEESI_SJ_NS4_8TiledMMAINS4_8MMA_AtomIJNS4_4SM904GMMA30MMA_64x64x32_F32E4M3E4M3_SS_TNILNSN_7ScaleInE1ELSP_1EEEEEENS4_6LayoutINS5_IJNSA_ILi2EEESB_SB_EEENS5_IJSB_NSA_ILi0EEESV_EEEEENS5_IJNS4_10UnderscoreESY_SY_EEEEENS4_13SM90_TMA_LOADENS4_14ComposedLayoutINS4_7SwizzleILi2ELi4ELi3EEENS4_18smem_ptr_flag_bitsILi8EEENSS_INS5_IJNSA_ILi8EEESG_EEENS5_IJSG_SB_EEEEEEEvNS4_8identityES11_S1B_vS1C_EENS_8epilogue10collective18CollectiveEpilogueINS1E_22Sm90TmaWarpSpecializedILi4ELi2ELi16ELb0ELb0EEEJSH_NS5_IJNSA_ILi128EEENSA_ILi32EEEEEESI_SJ_SI_SJ_NS1E_6fusion15FusionCallbacksIS1I_NS1M_17LinearCombinationISI_fSI_fLNS_15FloatRoundStyleE2EEESH_S1L_JEEES11_NS12_INS13_ILi1ELi4ELi3EEES16_NSS_INS5_IJS17_S1K_EEENS5_IJS1K_SB_EEEEEEENS4_39AutoVectorizingCopyWithAssumedAlignmentILi128EEENS4_14SM90_TMA_STOREES1W_S1Y_NS4_9Copy_AtomIJNS4_17SM90_U32x4_STSM_NENS_6half_tEEEEvEEEvvEEEEvNT_6ParamsE)
        /*06e4*/ 	.short	0x0210
        /*06e6*/ 	.short	0x0770


	//----- nvinfo : EIATTR_SW_WAR
	.align		4
.L_44:
        /*06e8*/ 	.byte	0x04, 0x36
        /*06ea*/ 	.short	(.L_46 - .L_45)
.L_45:
        /*06ec*/ 	.word	0x00000008
.L_46:


//--------------------- .nv.callgraph             --------------------------
	.section	.nv.callgraph,"",@"SHT_CUDA_CALLGRAPH"
	.align	4
	.sectionentsize	8
	.align		4
        /*0000*/ 	.word	0x00000000
	.align		4
        /*0004*/ 	.word	0xffffffff
	.align		4
        /*0008*/ 	.word	index@(_ZN7cutlass13device_kernelINS_4gemm6kernel13GemmUniversalIN4cute5tupleIJiiiiEEENS1_10collective13CollectiveMmaINS1_37MainloopSm90TmaGmmaWarpSpecializedFP8ILi10ENS5_IJNS4_1CILi1EEESB_SB_EEENS1_35KernelTmaWarpSpecializedCooperativeEEENS5_IJNSA_ILi256EEENSA_ILi64EEESG_EEENS_12float_e4m3_tENS5_IJlSB_lEEESI_SJ_NS4_8TiledMMAINS4_8MMA_AtomIJNS4_4SM904GMMA30MMA_64x64x32_F32E4M3E4M3_SS_TNILNSN_7ScaleInE1ELSP_1EEEEEENS4_6LayoutINS5_IJNSA_ILi2EEESB_SB_EEENS5_IJSB_NSA_ILi0EEESV_EEEEENS5_IJNS4_10UnderscoreESY_SY_EEEEENS4_13SM90_TMA_LOADENS4_14ComposedLayoutINS4_7SwizzleILi2ELi4ELi3EEENS4_18smem_ptr_flag_bitsILi8EEENSS_INS5_IJNSA_ILi8EEESG_EEENS5_IJSG_SB_EEEEEEEvNS4_8identityES11_S1B_vS1C_EENS_8epilogue10collective18CollectiveEpilogueINS1E_22Sm90TmaWarpSpecializedILi4ELi2ELi16ELb0ELb0EEEJSH_NS5_IJNSA_ILi128EEENSA_ILi32EEEEEESI_SJ_SI_SJ_NS1E_6fusion15FusionCallbacksIS1I_NS1M_17LinearCombinationISI_fSI_fLNS_15FloatRoundStyleE2EEESH_S1L_JEEES11_NS12_INS13_ILi1ELi4ELi3EEES16_NSS_INS5_IJS17_S1K_EEENS5_IJS1K_SB_EEEEEEENS4_39AutoVectorizingCopyWithAssumedAlignmentILi128EEENS4_14SM90_TMA_STOREES1W_S1Y_NS4_9Copy_AtomIJNS4_17SM90_U32x4_STSM_NENS_6half_tEEEEvEEEvvEEEEvNT_6ParamsE)
	.align		4
        /*000c*/ 	.word	index@(__assertfail)
	.align		4
        /*0010*/ 	.word	0x00000000
	.align		4
        /*0014*/ 	.word	0xfffffffe
	.align		4
        /*0018*/ 	.word	0x00000000
	.align		4
        /*001c*/ 	.word	0xfffffffd
	.align		4
        /*0020*/ 	.word	0x00000000
	.align		4
        /*0024*/ 	.word	0xfffffffc


//--------------------- .nv.constant4             --------------------------
	.section	.nv.constant4,"a",@progbits
	.align	8
	.align		8
.nv.constant4:
        /*0000*/ 	.dword	__assertfail
	.align		8
        /*0008*/ 	.dword	__unnamed_1
	.align		8
        /*0010*/ 	.dword	__unnamed_2
	.align		8
        /*0018*/ 	.dword	_ZN39_INTERNAL_f05bfb98_4_k_cu_9ea79735_33744cuda3std3__45__cpo5beginE
	.align		8
        /*0020*/ 	.dword	_ZN39_INTERNAL_f05bfb98_4_k_cu_9ea79735_33744cuda3std3__45__cpo3endE
	.align		8
        /*0028*/ 	.dword	_ZN39_INTERNAL_f05bfb98_4_k_cu_9ea79735_33744cuda3std3__45__cpo6cbeginE
	.align		8
        /*0030*/ 	.dword	_ZN39_INTERNAL_f05bfb98_4_k_cu_9ea79735_33744cuda3std3__45__cpo4cendE
	.align		8
        /*0038*/ 	.dword	_ZN39_INTERNAL_f05bfb98_4_k_cu_9ea79735_33744cuda3std3__441_GLOBAL__N__f05bfb98_4_k_cu_9ea79735_33746ignoreE
	.align		8
        /*0040*/ 	.dword	_ZN39_INTERNAL_f05bfb98_4_k_cu_9ea79735_33744cuda3std3__419piecewise_constructE
	.align		8
        /*0048*/ 	.dword	_ZN39_INTERNAL_f05bfb98_4_k_cu_9ea79735_33744cuda3std3__48in_placeE
	.align		8
        /*0050*/ 	.dword	_ZN39_INTERNAL_f05bfb98_4_k_cu_9ea79735_33744cuda3std6ranges3__45__cpo4swapE
	.align		8
        /*0058*/ 	.dword	_ZN39_INTERNAL_f05bfb98_4_k_cu_9ea79735_33744cuda3std6ranges3__45__cpo9iter_moveE
	.align		8
        /*0060*/ 	.dword	_ZN39_INTERNAL_f05bfb98_4_k_cu_9ea79735_33744cute7productE
	.align		8
        /*0068*/ 	.dword	_ZN39_INTERNAL_f05bfb98_4_k_cu_9ea79735_33744cute1_E
	.align		8
        /*0070*/ 	.dword	$str$24
	.align		8
        /*0078*/ 	.dword	$str$25


//--------------------- .text._ZN7cutlass13device_kernelINS_4gemm6kernel13GemmUniversalIN4cute5tupleIJiiiiEEENS1_10collective13CollectiveMmaINS1_37MainloopSm90TmaGmmaWarpSpecializedFP8ILi10ENS5_IJNS4_1CILi1EEESB_SB_EEENS1_35KernelTmaWarpSpecializedCooperativeEEENS5_IJNSA_ILi256EEENSA_ILi64EEESG_EEENS_12float_e4m3_tENS5_IJlSB_lEEESI_SJ_NS4_8TiledMMAINS4_8MMA_AtomIJNS4_4SM904GMMA30MMA_64x64x32_F32E4M3E4M3_SS_TNILNSN_7ScaleInE1ELSP_1EEEEEENS4_6LayoutINS5_IJNSA_ILi2EEESB_SB_EEENS5_IJSB_NSA_ILi0EEESV_EEEEENS5_IJNS4_10UnderscoreESY_SY_EEEEENS4_13SM90_TMA_LOADENS4_14ComposedLayoutINS4_7SwizzleILi2ELi4ELi3EEENS4_18smem_ptr_flag_bitsILi8EEENSS_INS5_IJNSA_ILi8EEESG_EEENS5_IJSG_SB_EEEEEEEvNS4_8identityES11_S1B_vS1C_EENS_8epilogue10collective18CollectiveEpilogueINS1E_22Sm90TmaWarpSpecializedILi4ELi2ELi16ELb0ELb0EEEJSH_NS5_IJNSA_ILi128EEENSA_ILi32EEEEEESI_SJ_SI_SJ_NS1E_6fusion15FusionCallbacksIS1I_NS1M_17LinearCombinationISI_fSI_fLNS_15FloatRoundStyleE2EEESH_S1L_JEEES11_NS12_INS13_ILi1ELi4ELi3EEES16_NSS_INS5_IJS17_S1K_EEENS5_IJS1K_SB_EEEEEEENS4_39AutoVectorizingCopyWithAssumedAlignmentILi128EEENS4_14SM90_TMA_STOREES1W_S1Y_NS4_9Copy_AtomIJNS4_17SM90_U32x4_STSM_NENS_6half_tEEEEvEEEvvEEEEvNT_6ParamsE --------------------------
	.section	.text._ZN7cutlass13device_kernelINS_4gemm6kernel13GemmUniversalIN4cute5tupleIJiiiiEEENS1_10collective13CollectiveMmaINS1_37MainloopSm90TmaGmmaWarpSpecializedFP8ILi10ENS5_IJNS4_1CILi1EEESB_SB_EEENS1_35KernelTmaWarpSpecializedCooperativeEEENS5_IJNSA_ILi256EEENSA_ILi64EEESG_EEENS_12float_e4m3_tENS5_IJlSB_lEEESI_SJ_NS4_8TiledMMAINS4_8MMA_AtomIJNS4_4SM904GMMA30MMA_64x64x32_F32E4M3E4M3_SS_TNILNSN_7ScaleInE1ELSP_1EEEEEENS4_6LayoutINS5_IJNSA_ILi2EEESB_SB_EEENS5_IJSB_NSA_ILi0EEESV_EEEEENS5_IJNS4_10UnderscoreESY_SY_EEEEENS4_13SM90_TMA_LOADENS4_14ComposedLayoutINS4_7SwizzleILi2ELi4ELi3EEENS4_18smem_ptr_flag_bitsILi8EEENSS_INS5_IJNSA_ILi8EEESG_EEENS5_IJSG_SB_EEEEEEEvNS4_8identityES11_S1B_vS1C_EENS_8epilogue10collective18CollectiveEpilogueINS1E_22Sm90TmaWarpSpecializedILi4ELi2ELi16ELb0ELb0EEEJSH_NS5_IJNSA_ILi128EEENSA_ILi32EEEEEESI_SJ_SI_SJ_NS1E_6fusion15FusionCallbacksIS1I_NS1M_17LinearCombinationISI_fSI_fLNS_15FloatRoundStyleE2EEESH_S1L_JEEES11_NS12_INS13_ILi1ELi4ELi3EEES16_NSS_INS5_IJS17_S1K_EEENS5_IJS1K_SB_EEEEEEENS4_39AutoVectorizingCopyWithAssumedAlignmentILi128EEENS4_14SM90_TMA_STOREES1W_S1Y_NS4_9Copy_AtomIJNS4_17SM90_U32x4_STSM_NENS_6half_tEEEEvEEEvvEEEEvNT_6ParamsE,"ax",@progbits
	.align	128
.text._ZN7cutlass13device_kernelINS_4gemm6kernel13GemmUniversalIN4cute5tupleIJiiiiEEENS1_10collective13CollectiveMmaINS1_37MainloopSm90TmaGmmaWarpSpecializedFP8ILi10ENS5_IJNS4_1CILi1EEESB_SB_EEENS1_35KernelTmaWarpSpecializedCooperativeEEENS5_IJNSA_ILi256EEENSA_ILi64EEESG_EEENS_12float_e4m3_tENS5_IJlSB_lEEESI_SJ_NS4_8TiledMMAINS4_8MMA_AtomIJNS4_4SM904GMMA30MMA_64x64x32_F32E4M3E4M3_SS_TNILNSN_7ScaleInE1ELSP_1EEEEEENS4_6LayoutINS5_IJNSA_ILi2EEESB_SB_EEENS5_IJSB_NSA_ILi0EEESV_EEEEENS5_IJNS4_10UnderscoreESY_SY_EEEEENS4_13SM90_TMA_LOADENS4_14ComposedLayoutINS4_7SwizzleILi2ELi4ELi3EEENS4_18smem_ptr_flag_bitsILi8EEENSS_INS5_IJNSA_ILi8EEESG_EEENS5_IJSG_SB_EEEEEEEvNS4_8identityES11_S1B_vS1C_EENS_8epilogue10collective18CollectiveEpilogueINS1E_22Sm90TmaWarpSpecializedILi4ELi2ELi16ELb0ELb0EEEJSH_NS5_IJNSA_ILi128EEENSA_ILi32EEEEEESI_SJ_SI_SJ_NS1E_6fusion15FusionCallbacksIS1I_NS1M_17LinearCombinationISI_fSI_fLNS_15FloatRoundStyleE2EEESH_S1L_JEEES11_NS12_INS13_ILi1ELi4ELi3EEES16_NSS_INS5_IJS17_S1K_EEENS5_IJS1K_SB_EEEEEEENS4_39AutoVectorizingCopyWithAssumedAlignmentILi128EEENS4_14SM90_TMA_STOREES1W_S1Y_NS4_9Copy_AtomIJNS4_17SM90_U32x4_STSM_NENS_6half_tEEEEvEEEvvEEEEvNT_6ParamsE:
        .type           _ZN7cutlass13device_kernelINS_4gemm6kernel13GemmUniversalIN4cute5tupleIJiiiiEEENS1_10collective13CollectiveMmaINS1_37MainloopSm90TmaGmmaWarpSpecializedFP8ILi10ENS5_IJNS4_1CILi1EEESB_SB_EEENS1_35KernelTmaWarpSpecializedCooperativeEEENS5_IJNSA_ILi256EEENSA_ILi64EEESG_EEENS_12float_e4m3_tENS5_IJlSB_lEEESI_SJ_NS4_8TiledMMAINS4_8MMA_AtomIJNS4_4SM904GMMA30MMA_64x64x32_F32E4M3E4M3_SS_TNILNSN_7ScaleInE1ELSP_1EEEEEENS4_6LayoutINS5_IJNSA_ILi2EEESB_SB_EEENS5_IJSB_NSA_ILi0EEESV_EEEEENS5_IJNS4_10UnderscoreESY_SY_EEEEENS4_13SM90_TMA_LOADENS4_14ComposedLayoutINS4_7SwizzleILi2ELi4ELi3EEENS4_18smem_ptr_flag_bitsILi8EEENSS_INS5_IJNSA_ILi8EEESG_EEENS5_IJSG_SB_EEEEEEEvNS4_8identityES11_S1B_vS1C_EENS_8epilogue10collective18CollectiveEpilogueINS1E_22Sm90TmaWarpSpecializedILi4ELi2ELi16ELb0ELb0EEEJSH_NS5_IJNSA_ILi128EEENSA_ILi32EEEEEESI_SJ_SI_SJ_NS1E_6fusion15FusionCallbacksIS1I_NS1M_17LinearCombinationISI_fSI_fLNS_15FloatRoundStyleE2EEESH_S1L_JEEES11_NS12_INS13_ILi1ELi4ELi3EEES16_NSS_INS5_IJS17_S1K_EEENS5_IJS1K_SB_EEEEEEENS4_39AutoVectorizingCopyWithAssumedAlignmentILi128EEENS4_14SM90_TMA_STOREES1W_S1Y_NS4_9Copy_AtomIJNS4_17SM90_U32x4_STSM_NENS_6half_tEEEEvEEEvvEEEEvNT_6ParamsE,@function
        .size           _ZN7cutlass13device_kernelINS_4gemm6kernel13GemmUniversalIN4cute5tupleIJiiiiEEENS1_10collective13CollectiveMmaINS1_37MainloopSm90TmaGmmaWarpSpecializedFP8ILi10ENS5_IJNS4_1CILi1EEESB_SB_EEENS1_35KernelTmaWarpSpecializedCooperativeEEENS5_IJNSA_ILi256EEENSA_ILi64EEESG_EEENS_12float_e4m3_tENS5_IJlSB_lEEESI_SJ_NS4_8TiledMMAINS4_8MMA_AtomIJNS4_4SM904GMMA30MMA_64x64x32_F32E4M3E4M3_SS_TNILNSN_7ScaleInE1ELSP_1EEEEEENS4_6LayoutINS5_IJNSA_ILi2EEESB_SB_EEENS5_IJSB_NSA_ILi0EEESV_EEEEENS5_IJNS4_10UnderscoreESY_SY_EEEEENS4_13SM90_TMA_LOADENS4_14ComposedLayoutINS4_7SwizzleILi2ELi4ELi3EEENS4_18smem_ptr_flag_bitsILi8EEENSS_INS5_IJNSA_ILi8EEESG_EEENS5_IJSG_SB_EEEEEEEvNS4_8identityES11_S1B_vS1C_EENS_8epilogue10collective18CollectiveEpilogueINS1E_22Sm90TmaWarpSpecializedILi4ELi2ELi16ELb0ELb0EEEJSH_NS5_IJNSA_ILi128EEENSA_ILi32EEEEEESI_SJ_SI_SJ_NS1E_6fusion15FusionCallbacksIS1I_NS1M_17LinearCombinationISI_fSI_fLNS_15FloatRoundStyleE2EEESH_S1L_JEEES11_NS12_INS13_ILi1ELi4ELi3EEES16_NSS_INS5_IJS17_S1K_EEENS5_IJS1K_SB_EEEEEEENS4_39AutoVectorizingCopyWithAssumedAlignmentILi128EEENS4_14SM90_TMA_STOREES1W_S1Y_NS4_9Copy_AtomIJNS4_17SM90_U32x4_STSM_NENS_6half_tEEEEvEEEvvEEEEvNT_6ParamsE,(.L_x_201 - _ZN7cutlass13device_kernelINS_4gemm6kernel13GemmUniversalIN4cute5tupleIJiiiiEEENS1_10collective13CollectiveMmaINS1_37MainloopSm90TmaGmmaWarpSpecializedFP8ILi10ENS5_IJNS4_1CILi1EEESB_SB_EEENS1_35KernelTmaWarpSpecializedCooperativeEEENS5_IJNSA_ILi256EEENSA_ILi64EEESG_EEENS_12float_e4m3_tENS5_IJlSB_lEEESI_SJ_NS4_8TiledMMAINS4_8MMA_AtomIJNS4_4SM904GMMA30MMA_64x64x32_F32E4M3E4M3_SS_TNILNSN_7ScaleInE1ELSP_1EEEEEENS4_6LayoutINS5_IJNSA_ILi2EEESB_SB_EEENS5_IJSB_NSA_ILi0EEESV_EEEEENS5_IJNS4_10UnderscoreESY_SY_EEEEENS4_13SM90_TMA_LOADENS4_14ComposedLayoutINS4_7SwizzleILi2ELi4ELi3EEENS4_18smem_ptr_flag_bitsILi8EEENSS_INS5_IJNSA_ILi8EEESG_EEENS5_IJSG_SB_EEEEEEEvNS4_8identityES11_S1B_vS1C_EENS_8epilogue10collective18CollectiveEpilogueINS1E_22Sm90TmaWarpSpecializedILi4ELi2ELi16ELb0ELb0EEEJSH_NS5_IJNSA_ILi128EEENSA_ILi32EEEEEESI_SJ_SI_SJ_NS1E_6fusion15FusionCallbacksIS1I_NS1M_17LinearCombinationISI_fSI_fLNS_15FloatRoundStyleE2EEESH_S1L_JEEES11_NS12_INS13_ILi1ELi4ELi3EEES16_NSS_INS5_IJS17_S1K_EEENS5_IJS1K_SB_EEEEEEENS4_39AutoVectorizingCopyWithAssumedAlignmentILi128EEENS4_14SM90_TMA_STOREES1W_S1Y_NS4_9Copy_AtomIJNS4_17SM90_U32x4_STSM_NENS_6half_tEEEEvEEEvvEEEEvNT_6ParamsE)
        .other          _ZN7cutlass13device_kernelINS_4gemm6kernel13GemmUniversalIN4cute5tupleIJiiiiEEENS1_10collective13CollectiveMmaINS1_37MainloopSm90TmaGmmaWarpSpecializedFP8ILi10ENS5_IJNS4_1CILi1EEESB_SB_EEENS1_35KernelTmaWarpSpecializedCooperativeEEENS5_IJNSA_ILi256EEENSA_ILi64EEESG_EEENS_12float_e4m3_tENS5_IJlSB_lEEESI_SJ_NS4_8TiledMMAINS4_8MMA_AtomIJNS4_4SM904GMMA30MMA_64x64x32_F32E4M3E4M3_SS_TNILNSN_7ScaleInE1ELSP_1EEEEEENS4_6LayoutINS5_IJNSA_ILi2EEESB_SB_EEENS5_IJSB_NSA_ILi0EEESV_EEEEENS5_IJNS4_10UnderscoreESY_SY_EEEEENS4_13SM90_TMA_LOADENS4_14ComposedLayoutINS4_7SwizzleILi2ELi4ELi3EEENS4_18smem_ptr_flag_bitsILi8EEENSS_INS5_IJNSA_ILi8EEESG_EEENS5_IJSG_SB_EEEEEEEvNS4_8identityES11_S1B_vS1C_EENS_8epilogue10collective18CollectiveEpilogueINS1E_22Sm90TmaWarpSpecializedILi4ELi2ELi16ELb0ELb0EEEJSH_NS5_IJNSA_ILi128EEENSA_ILi32EEEEEESI_SJ_SI_SJ_NS1E_6fusion15FusionCallbacksIS1I_NS1M_17LinearCombinationISI_fSI_fLNS_15FloatRoundStyleE2EEESH_S1L_JEEES11_NS12_INS13_ILi1ELi4ELi3EEES16_NSS_INS5_IJS17_S1K_EEENS5_IJS1K_SB_EEEEEEENS4_39AutoVectorizingCopyWithAssumedAlignmentILi128EEENS4_14SM90_TMA_STOREES1W_S1Y_NS4_9Copy_AtomIJNS4_17SM90_U32x4_STSM_NENS_6half_tEEEEvEEEvvEEEEvNT_6ParamsE,@"STO_CUDA_ENTRY STV_DEFAULT"
_ZN7cutlass13device_kernelINS_4gemm6kernel13GemmUniversalIN4cute5tupleIJiiiiEEENS1_10collective13CollectiveMmaINS1_37MainloopSm90TmaGmmaWarpSpecializedFP8ILi10ENS5_IJNS4_1CILi1EEESB_SB_EEENS1_35KernelTmaWarpSpecializedCooperativeEEENS5_IJNSA_ILi256EEENSA_ILi64EEESG_EEENS_12float_e4m3_tENS5_IJlSB_lEEESI_SJ_NS4_8TiledMMAINS4_8MMA_AtomIJNS4_4SM904GMMA30MMA_64x64x32_F32E4M3E4M3_SS_TNILNSN_7ScaleInE1ELSP_1EEEEEENS4_6LayoutINS5_IJNSA_ILi2EEESB_SB_EEENS5_IJSB_NSA_ILi0EEESV_EEEEENS5_IJNS4_10UnderscoreESY_SY_EEEEENS4_13SM90_TMA_LOADENS4_14ComposedLayoutINS4_7SwizzleILi2ELi4ELi3EEENS4_18smem_ptr_flag_bitsILi8EEENSS_INS5_IJNSA_ILi8EEESG_EEENS5_IJSG_SB_EEEEEEEvNS4_8identityES11_S1B_vS1C_EENS_8epilogue10collective18CollectiveEpilogueINS1E_22Sm90TmaWarpSpecializedILi4ELi2ELi16ELb0ELb0EEEJSH_NS5_IJNSA_ILi128EEENSA_ILi32EEEEEESI_SJ_SI_SJ_NS1E_6fusion15FusionCallbacksIS1I_NS1M_17LinearCombinationISI_fSI_fLNS_15FloatRoundStyleE2EEESH_S1L_JEEES11_NS12_INS13_ILi1ELi4ELi3EEES16_NSS_INS5_IJS17_S1K_EEENS5_IJS1K_SB_EEEEEEENS4_39AutoVectorizingCopyWithAssumedAlignmentILi128EEENS4_14SM90_TMA_STOREES1W_S1Y_NS4_9Copy_AtomIJNS4_17SM90_U32x4_STSM_NENS_6half_tEEEEvEEEvvEEEEvNT_6ParamsE:
[----:B------:R-:W1:Y:S01]  /*0000*/  LDC R1, c[0x0][0x28] ;  /* 0x00000a00ff017b82 */ /* 0x000e620000000800 */
[----:B------:R-:W2:Y:S07]  /*0010*/  S2R R18, SR_TID.X ;  /* 0x0000000000127919 */ /* 0x000eae0000002100 */
[----:B------:R-:W3:Y:S01]  /*0020*/  LDC.64 R4, c[0x0][0x588] ;  /* 0x00016200ff047b82 */ /* 0x000ee20000000a00 */
[----:B------:R-:W-:Y:S01]  /*0030*/  ELECT P0, URZ, PT ;  /* 0x00000000003f782f */ /* 0x000fe20003800000 */
[----:B------:R-:W-:Y:S01]  /*0040*/  BSSY B0, `(.L_x_0) ;  /* 0x0000016000007945 */ /* 0x000fe20003800000 */
[----:B--2---:R-:W-:-:S02]  /*0050*/  SHF.R.U32.HI R0, RZ, 0x5, R18 ;  /* 0x00000005ff007819 */ /* 0x004fc40000011612 */
[----:B------:R-:W-:-:S03]  /*0060*/  SHF.R.U32.HI R6, RZ, 0x7, R18 ;  /* 0x00000007ff067819 */ /* 0x000fc60000011612 */
[----:B------:R-:W2:Y:S04]  /*0070*/  SHFL.IDX PT, R3, R0, RZ, 0x1f ;  /* 0x00001fff00037589 */ /* 0x000ea800000e0000 */
[----:B------:R4:W1:Y:S01]  /*0080*/  SHFL.IDX PT, R7, R6, RZ, 0x1f ;  /* 0x00001fff06077589 */ /* 0x00086200000e0000 */
[----:B--2---:R-:W-:Y:S02]  /*0090*/  ISETP.NE.OR P0, PT, R3, RZ, !P0 ;  /* 0x000000ff0300720c */ /* 0x004fe40004705670 */
[----:B------:R-:W-:-:S11]  /*00a0*/  SHF.R.S32.HI R2, RZ, 0x1f, R3 ;  /* 0x0000001fff027819 */ /* 0x000fd60000011403 */
[----:B-1-34-:R-:W-:Y:S05]  /*00b0*/  @P0 BRA `(.L_x_1) ;  /* 0x0000000000380947 */ /* 0x01afea0003800000 */
[----:B------:R-:W-:Y:S02]  /*00c0*/  ULDC.64 UR4, c[0x0][0x198] ;  /* 0x0000660000047ab9 */ /* 0x000fe40000000a00 */
[----:B------:R-:W-:Y:S02]  /*00d0*/  UIADD3 UR6, UP0, UR4, 0xf0, URZ ;  /* 0x000000f004067890 */ /* 0x000fe4000ff1e03f */
[----:B------:R-:W-:Y:S02]  /*00e0*/  UIADD3 UR8, UP1, UR4, 0x1f0, URZ ;  /* 0x000001f004087890 */ /* 0x000fe4000ff3e03f */
[----:B------:R-:W-:Y:S02]  /*00f0*/  UIADD3 UR10, UP2, UR4, 0x3f0, URZ ;  /* 0x000003f0040a7890 */ /* 0x000fe4000ff5e03f */
[----:B------:R-:W-:Y:S02]  /*0100*/  UIADD3 UR4, UP3, UR4, 0x4f0, URZ ;  /* 0x000004f004047890 */ /* 0x000fe4000ff7e03f */
[----:B------:R-:W-:-:S02]  /*0110*/  UIADD3.X UR7, URZ, UR5, URZ, UP0, !UPT ;  /* 0x000000053f077290 */ /* 0x000fc400087fe43f */
[----:B------:R-:W-:Y:S02]  /*0120*/  UIADD3.X UR9, URZ, UR5, URZ, UP1, !UPT ;  /* 0x000000053f097290 */ /* 0x000fe40008ffe43f */
[----:B------:R-:W-:Y:S02]  /*0130*/  UIADD3.X UR11, URZ, UR5, URZ, UP2, !UPT ;  /* 0x000000053f0b7290 */ /* 0x000fe400097fe43f */
[----:B------:R-:W-:-:S03]  /*0140*/  UIADD3.X UR5, URZ, UR5, URZ, UP3, !UPT ;  /* 0x000000053f057290 */ /* 0x000fc60009ffe43f */
[----:B------:R1:W-:Y:S02]  /*0150*/  UTMACCTL.PF [UR6] ;  /* 0x00000000060079b9 */ /* 0x0003e40008040000 */
[----:B------:R1:W-:Y:S02]  /*0160*/  UTMACCTL.PF [UR8] ;  /* 0x00000000080079b9 */ /* 0x0003e40008040000 */
[----:B------:R1:W-:Y:S02]  /*0170*/  UTMACCTL.PF [UR10] ;  /* 0x000000000a0079b9 */ /* 0x0003e40008040000 */
[----:B------:R1:W-:Y:S02]  /*0180*/  UTMACCTL.PF [UR4] ;  /* 0x00000000040079b9 */ /* 0x0003e40008040000 */
[----:B-1----:R-:W-:Y:S01]  /*0190*/  NOP ;  /* 0x0000000000007918 */ /* 0x002fe20000000000 */
.L_x_1:
[----:B------:R-:W-:Y:S05]  /*01a0*/  BSYNC B0 ;  /* 0x0000000000007941 */ /* 0x000fea0003800000 */
.L_x_0:
[----:B------:R-:W-:Y:S01]  /*01b0*/  ULDC.64 UR4, c[0x0][0x590] ;  /* 0x0001640000047ab9 */ /* 0x000fe20000000a00 */
[----:B------:R-:W-:Y:S01]  /*01c0*/  LEA.HI R2, R2, R3, RZ, 0x2 ;  /* 0x0000000302027211 */ /* 0x000fe200078f10ff */
[----:B------:R-:W-:Y:S01]  /*01d0*/  ULDC.64 UR42, c[0x0][0x208] ;  /* 0x00008200002a7ab9 */ /* 0x000fe20000000a00 */
[----:B------:R-:W-:Y:S01]  /*01e0*/  ISETP.NE.U32.AND P1, PT, RZ, UR4, PT ;  /* 0x00000004ff007c0c */ /* 0x000fe2000bf25070 */
[----:B------:R-:W-:Y:S01]  /*01f0*/  IMAD.MOV.U32 R8, RZ, RZ, R4 ;  /* 0x000000ffff087224 */ /* 0x000fe200078e0004 */
[----:B------:R-:W-:Y:S01]  /*0200*/  LOP3.LUT R2, R2, 0xfffffffc, RZ, 0xc0, !PT ;  /* 0xfffffffc02027812 */ /* 0x000fe200078ec0ff */
[----:B------:R-:W-:Y:S01]  /*0210*/  IMAD.MOV.U32 R9, RZ, RZ, R5 ;  /* 0x000000ffff097224 */ /* 0x000fe200078e0005 */
[----:B------:R-:W-:-:S03]  /*0220*/  ISETP.NE.AND.EX P2, PT, RZ, UR5, PT, P1 ;  /* 0x00000005ff007c0c */ /* 0x000fc6000bf45310 */
[--C-:B------:R-:W-:Y:S01]  /*0230*/  IMAD.IADD R3, R3, 0x1, -R2.reuse ;  /* 0x0000000103037824 */ /* 0x100fe200078e0a02 */
[----:B------:R-:W-:-:S09]  /*0240*/  PRMT R2, RZ, 0x7610, R2 ;  /* 0x00007610ff027816 */ /* 0x000fd20000000002 */
[----:B------:R-:W-:Y:S05]  /*0250*/  @P2 BRA `(.L_x_2) ;  /* 0x0000000000302947 */ /* 0x000fea0003800000 */
[----:B------:R-:W-:Y:S02]  /*0260*/  ULDC.64 UR6, c[0x0][0x588] ;  /* 0x0001620000067ab9 */ /* 0x000fe40000000a00 */
[----:B------:R-:W-:-:S04]  /*0270*/  ISETP.NE.U32.AND P0, PT, RZ, UR6, PT ;  /* 0x00000006ff007c0c */ /* 0x000fc8000bf05070 */
[----:B------:R-:W-:-:S13]  /*0280*/  ISETP.NE.AND.EX P0, PT, RZ, UR7, PT, P0 ;  /* 0x00000007ff007c0c */ /* 0x000fda000bf05300 */
[----:B------:R-:W-:Y:S05]  /*0290*/  @!P0 BRA `(.L_x_3) ;  /* 0x0000000000108947 */ /* 0x000fea0003800000 */
[----:B------:R-:W2:Y:S02]  /*02a0*/  LDG.E R2, desc[UR42][R8.64] ;  /* 0x0000002a08027981 */ /* 0x000ea4000c1e1900 */
[----:B--2---:R-:W-:Y:S01]  /*02b0*/  FSETP.NEU.AND P3, PT, R2, RZ, PT ;  /* 0x000000ff0200720b */ /* 0x004fe20003f6d000 */
[----:B------:R-:W-:Y:S01]  /*02c0*/  IMAD.MOV.U32 R2, RZ, RZ, 0x1 ;  /* 0x00000001ff027424 */ /* 0x000fe200078e00ff */
[----:B------:R-:W-:Y:S11]  /*02d0*/  BRA `(.L_x_2) ;  /* 0x0000000000107947 */ /* 0x000ff60003800000 */
.L_x_3:
[----:B------:R-:W-:Y:S01]  /*02e0*/  ULDC UR6, c[0x0][0x580] ;  /* 0x0001600000067ab9 */ /* 0x000fe20000000800 */
[----:B------:R-:W-:Y:S02]  /*02f0*/  MOV R2, 0x1 ;  /* 0x0000000100027802 */ /* 0x000fe40000000f00 */
[----:B------:R-:W-:Y:S02]  /*0300*/  CS2R R8, SRZ ;  /* 0x0000000000087805 */ /* 0x000fe4000001ff00 */
[----:B------:R-:W-:-:S13]  /*0310*/  FSETP.NEU.AND P3, PT, RZ, UR6, PT ;  /* 0x00000006ff007c0b */ /* 0x000fda000bf6d000 */
.L_x_2:
[----:B------:R-:W-:Y:S01]  /*0320*/  ISETP.NE.U32.AND P0, PT, R8, RZ, PT ;  /* 0x000000ff0800720c */ /* 0x000fe20003f05070 */
[----:B------:R-:W-:Y:S01]  /*0330*/  IMAD.MOV.U32 R6, RZ, RZ, 0x1 ;  /* 0x00000001ff067424 */ /* 0x000fe200078e00ff */
[----:B------:R-:W-:Y:S02]  /*0340*/  ISETP.NE.AND.EX P1, PT, RZ, UR5, PT, P1 ;  /* 0x00000005ff007c0c */ /* 0x000fe4000bf25310 */
[----:B------:R-:W-:-:S13]  /*0350*/  ISETP.NE.AND.EX P0, PT, R9, RZ, PT, P0 ;  /* 0x000000ff0900720c */ /* 0x000fda0003f05300 */
[----:B------:R-:W-:Y:S05]  /*0360*/  @P0 BRA P1, `(.L_x_4) ;  /* 0x0000000000300947 */ /* 0x000fea0000800000 */
[----:B------:R-:W-:Y:S02]  /*0370*/  ISETP.NE.U32.AND P1, PT, RZ, UR4, PT ;  /* 0x00000004ff007c0c */ /* 0x000fe4000bf25070 */
[----:B------:R-:W-:Y:S02]  /*0380*/  ISETP.NE.U32.AND P0, PT, R8, RZ, PT ;  /* 0x000000ff0800720c */ /* 0x000fe40003f05070 */
[----:B------:R-:W-:Y:S02]  /*0390*/  ISETP.NE.AND.EX P1, PT, RZ, UR5, PT, P1 ;  /* 0x00000005ff007c0c */ /* 0x000fe4000bf25310 */
[----:B------:R-:W-:Y:S02]  /*03a0*/  PRMT R2, R2, 0x9910, RZ ;  /* 0x0000991002027816 */ /* 0x000fe400000000ff */
[----:B------:R-:W-:Y:S02]  /*03b0*/  ISETP.NE.AND.EX P0, PT, R9, RZ, PT, P0 ;  /* 0x000000ff0900720c */ /* 0x000fe40003f05300 */
[----:B------:R-:W-:-:S02]  /*03c0*/  ISETP.NE.AND P4, PT, R2, RZ, PT ;  /* 0x000000ff0200720c */ /* 0x000fc40003f85270 */
[----:B------:R-:W-:Y:S02]  /*03d0*/  SEL R9, RZ, 0xffffffff, P3 ;  /* 0xffffffffff097807 */ /* 0x000fe40001800000 */
[----:B------:R-:W-:-:S04]  /*03e0*/  SEL R2, RZ, 0xffffffff, P0 ;  /* 0xffffffffff027807 */ /* 0x000fc80000000000 */
[----:B------:R-:W-:-:S04]  /*03f0*/  @P1 SEL R9, R2, R9, !P4 ;  /* 0x0000000902091207 */ /* 0x000fc80006000000 */
[----:B------:R-:W-:-:S04]  /*0400*/  LOP3.LUT R9, R9, 0x1, RZ, 0xc0, !PT ;  /* 0x0000000109097812 */ /* 0x000fc800078ec0ff */
[----:B------:R-:W-:-:S04]  /*0410*/  ISETP.NE.U32.AND P0, PT, R9, 0x1, PT ;  /* 0x000000010900780c */ /* 0x000fc80003f05070 */
[----:B------:R-:W-:-:S09]  /*0420*/  SEL R6, RZ, 0x1, !P0 ;  /* 0x00000001ff067807 */ /* 0x000fd20004000000 */
.L_x_4:
[----:B------:R-:W1:Y:S02]  /*0430*/  SHFL.IDX PT, R2, R0, RZ, 0x1f ;  /* 0x00001fff00027589 */ /* 0x000e6400000e0000 */
[----:B-1----:R-:W-:-:S13]  /*0440*/  ISETP.NE.AND P0, PT, R2, RZ, PT ;  /* 0x000000ff0200720c */ /* 0x002fda0003f05270 */
[----:B------:R-:W-:Y:S05]  /*0450*/  @P0 BRA `(.L_x_5) ;  /* 0x0000000000940947 */ /* 0x000fea0003800000 */
[----:B------:R-:W-:Y:S01]  /*0460*/  ELECT P0, URZ, PT ;  /* 0x00000000003f782f */ /* 0x000fe20003800000 */
[----:B------:R-:W-:-:S12]  /*0470*/  BSSY B0, `(.L_x_5) ;  /* 0x0000023000007945 */ /* 0x000fd80003800000 */
[----:B------:R-:W-:Y:S05]  /*0480*/  @!P0 BRA `(.L_x_6) ;  /* 0x0000000000848947 */ /* 0x000fea0003800000 */
[----:B------:R-:W1:Y:S01]  /*0490*/  S2UR UR8, SR_CgaCtaId ;  /* 0x00000000000879c3 */ /* 0x000e620000008800 */
[----:B------:R-:W-:Y:S01]  /*04a0*/  UMOV UR4, 0x400 ;  /* 0x0000040000047882 */ /* 0x000fe20000000000 */
[----:B------:R-:W-:Y:S01]  /*04b0*/  UMOV UR5, 0x1 ;  /* 0x0000000100057882 */ /* 0x000fe20000000000 */
[----:B------:R-:W-:Y:S02]  /*04c0*/  UMOV UR6, 0x100 ;  /* 0x0000010000067882 */ /* 0x000fe40000000000 */
[----:B------:R-:W-:-:S04]  /*04d0*/  UIADD3 UR6, -UR6, 0x100000, URZ ;  /* 0x0010000006067890 */ /* 0x000fc8000fffe13f */
[----:B------:R-:W-:Y:S02]  /*04e0*/  USHF.L.U32 UR7, UR6, 0xb, URZ ;  /* 0x0000000b06077899 */ /* 0x000fe4000800063f */
[----:B------:R-:W-:Y:S02]  /*04f0*/  USHF.L.U32 UR6, UR6, 0x1, URZ ;  /* 0x0000000106067899 */ /* 0x000fe4000800063f */
[----:B-1----:R-:W-:Y:S02]  /*0500*/  ULEA UR8, UR8, UR4, 0x18 ;  /* 0x0000000408087291 */ /* 0x002fe4000f8ec03f */
[----:B------:R-:W-:-:S04]  /*0510*/  UIADD3 UR4, -UR5, 0x100000, URZ ;  /* 0x0010000005047890 */ /* 0x000fc8000fffe13f */
[----:B------:R-:W-:Y:S02]  /*0520*/  USHF.L.U32 UR5, UR4, 0xb, URZ ;  /* 0x0000000b04057899 */ /* 0x000fe4000800063f */
[----:B------:R-:W-:Y:S01]  /*0530*/  USHF.L.U32 UR4, UR4, 0x1, URZ ;  /* 0x0000000104047899 */ /* 0x000fe2000800063f */
[----:B------:R-:W1:Y:S11]  /*0540*/  FENCE.VIEW.ASYNC.S ;  /* 0x00000000000073c6 */ /* 0x000e760000000000 */
[----:B-1----:R1:W2:Y:S01]  /*0550*/  SYNCS.EXCH.64 URZ, [UR8], UR4 ;  /* 0x00000004083f75b2 */ /* 0x0022a20008000100 */
[----:B------:R1:W3:Y:S01]  /*0560*/  SYNCS.EXCH.64 URZ, [UR8+0x50], UR6 ;  /* 0x00005006083f75b2 */ /* 0x0002e20008000100 */
[----:B------:R1:W4:Y:S01]  /*0570*/  SYNCS.EXCH.64 URZ, [UR8+0x8], UR4 ;  /* 0x00000804083f75b2 */ /* 0x0003220008000100 */
[----:B------:R1:W1:Y:S01]  /*0580*/  SYNCS.EXCH.64 URZ, [UR8+0x58], UR6 ;  /* 0x00005806083f75b2 */ /* 0x0002620008000100 */
        /* <DEDUP_REMOVED lines=16> */
[----:B------:R-:W-:Y:S01]  /*0690*/  NOP ;  /* 0x0000000000007918 */ /* 0x000fe20000000000 */
.L_x_6:
[----:B-1----:R-:W-:Y:S05]  /*06a0*/  BSYNC B0 ;  /* 0x0000000000007941 */ /* 0x002fea0003800000 */
.L_x_5:
[----:B------:R-:W1:Y:S01]  /*06b0*/  SHFL.IDX PT, R8, R0, RZ, 0x1f ;  /* 0x00001fff00087589 */ /* 0x000e6200000e0000 */
[----:B------:R-:W2:Y:S01]  /*06c0*/  LDC R2, c[0x0][0x904] ;  /* 0x00024100ff027b82 */ /* 0x000ea20000000800 */
[----:B------:R-:W-:Y:S01]  /*06d0*/  NOP ;  /* 0x0000000000007918 */ /* 0x000fe20000000000 */
[----:B-1----:R-:W-:-:S13]  /*06e0*/  ISETP.NE.AND P0, PT, R8, RZ, PT ;  /* 0x000000ff0800720c */ /* 0x002fda0003f05270 */
[----:B------:R-:W-:Y:S05]  /*06f0*/  @P0 BRA `(.L_x_7) ;  /* 0x0000000000580947 */ /* 0x000fea0003800000 */
[----:B------:R-:W1:Y:S01]  /*0700*/  S2UR UR5, SR_CgaCtaId ;  /* 0x00000000000579c3 */ /* 0x000e620000008800 */
[----:B------:R-:W-:Y:S01]  /*0710*/  UMOV UR4, 0x400 ;  /* 0x0000040000047882 */ /* 0x000fe20000000000 */
[----:B------:R-:W-:Y:S01]  /*0720*/  UMOV UR6, 0x20 ;  /* 0x0000002000067882 */ /* 0x000fe20000000000 */
[----:B------:R-:W-:Y:S01]  /*0730*/  UMOV UR7, 0x100 ;  /* 0x0000010000077882 */ /* 0x000fe20000000000 */
[----:B------:R-:W-:Y:S01]  /*0740*/  ELECT P0, URZ, PT ;  /* 0x00000000003f782f */ /* 0x000fe20003800000 */
[----:B-1----:R-:W-:Y:S02]  /*0750*/  ULEA UR8, UR5, UR4, 0x18 ;  /* 0x0000000405087291 */ /* 0x002fe4000f8ec03f */
[----:B------:R-:W-:-:S04]  /*0760*/  UIADD3 UR4, -UR6, 0x100000, URZ ;  /* 0x0010000006047890 */ /* 0x000fc8000fffe13f */
[----:B------:R-:W-:Y:S02]  /*0770*/  USHF.L.U32 UR5, UR4, 0xb, URZ ;  /* 0x0000000b04057899 */ /* 0x000fe4000800063f */
[----:B------:R-:W-:Y:S02]  /*0780*/  USHF.L.U32 UR4, UR4, 0x1, URZ ;  /* 0x0000000104047899 */ /* 0x000fe4000800063f */
[----:B------:R-:W-:-:S04]  /*0790*/  UIADD3 UR6, -UR7, 0x100000, URZ ;  /* 0x0010000007067890 */ /* 0x000fc8000fffe13f */
[----:B------:R-:W-:Y:S02]  /*07a0*/  USHF.L.U32 UR7, UR6, 0xb, URZ ;  /* 0x0000000b06077899 */ /* 0x000fe4000800063f */
[----:B------:R-:W-:Y:S01]  /*07b0*/  USHF.L.U32 UR6, UR6, 0x1, URZ ;  /* 0x0000000106067899 */ /* 0x000fe2000800063f */
[----:B------:R-:W1:Y:S03]  /*07c0*/  FENCE.VIEW.ASYNC.S ;  /* 0x00000000000073c6 */ /* 0x000e660000000000 */
[----:B-1----:R1:W1:Y:S08]  /*07d0*/  SYNCS.EXCH.64 URZ, [UR8+0xa0], UR4 ;  /* 0x0000a004083f75b2 */ /* 0x0022700008000100 */
        /* <DEDUP_REMOVED lines=8> */
.L_x_7:
[----:B------:R-:W5:Y:S01]  /*0860*/  SHFL.IDX PT, R0, R0, RZ, 0x1f ;  /* 0x00001fff00007589 */ /* 0x000f6200000e0000 */
[----:B--2---:R-:W-:Y:S02]  /*0870*/  ISETP.NE.AND P6, PT, R2, 0x1, PT ;  /* 0x000000010200780c */ /* 0x004fe40003fc5270 */
[----:B------:R-:W-:Y:S01]  /*0880*/  ELECT P0, URZ, PT ;  /* 0x00000000003f782f */ /* 0x000fe20003800000 */
[----:B------:R-:W2:Y:S01]  /*0890*/  S2UR UR36, SR_CgaCtaId ;  /* 0x00000000002479c3 */ /* 0x000ea20000008800 */
[----:B------:R-:W3:Y:S01]  /*08a0*/  S2R R12, SR_CTAID.Y ;  /* 0x00000000000c7919 */ /* 0x000ee20000002600 */
[----:B-1----:R-:W-:Y:S01]  /*08b0*/  UMOV UR4, 0x20 ;  /* 0x0000002000047882 */ /* 0x002fe20000000000 */
[----:B------:R-:W-:Y:S01]  /*08c0*/  ISETP.NE.AND P3, PT, R3, RZ, PT ;  /* 0x000000ff0300720c */ /* 0x000fe20003f65270 */
[----:B------:R-:W-:Y:S01]  /*08d0*/  NOP ;  /* 0x0000000000007918 */ /* 0x000fe20000000000 */
[----:B------:R-:W1:Y:S01]  /*08e0*/  S2R R8, SR_CTAID.X ;  /* 0x0000000000087919 */ /* 0x000e620000002500 */
[----:B------:R-:W-:Y:S01]  /*08f0*/  P2R R9, PR, RZ, 0x40 ;  /* 0x00000040ff097803 */ /* 0x000fe20000000000 */
[----:B------:R-:W-:Y:S01]  /*0900*/  UMOV UR37, 0x1 ;  /* 0x0000000100257882 */ /* 0x000fe20000000000 */
[----:B------:R-:W-:-:S02]  /*0910*/  ISETP.NE.AND P4, PT, R7, RZ, PT ;  /* 0x000000ff0700720c */ /* 0x000fc40003f85270 */
[----:B------:R-:W1:Y:S01]  /*0920*/  @P6 LDC R17, c[0x0][0x10] ;  /* 0x00000400ff116b82 */ /* 0x000e620000000800 */
[----:B------:R-:W-:Y:S02]  /*0930*/  @P6 IMAD.MOV.U32 R11, RZ, RZ, RZ ;  /* 0x000000ffff0b6224 */ /* 0x000fe400078e00ff */
[----:B------:R-:W-:-:S05]  /*0940*/  @P6 IMAD.MOV.U32 R9, RZ, RZ, RZ ;  /* 0x000000ffff096224 */ /* 0x000fca00078e00ff */
[----:B------:R-:W4:Y:S01]  /*0950*/  @!P6 LDC R13, c[0x0][0xc] ;  /* 0x00000300ff0deb82 */ /* 0x000f220000000800 */
[----:B-----5:R-:W-:Y:S02]  /*0960*/  ISETP.NE.OR P1, PT, R0, RZ, !P0 ;  /* 0x000000ff0000720c */ /* 0x020fe40004725670 */
[----:B------:R-:W-:-:S04]  /*0970*/  ISETP.EQ.OR P0, PT, R3, 0x3, !P3 ;  /* 0x000000030300780c */ /* 0x000fc80005f02670 */
[C---:B------:R-:W-:Y:S01]  /*0980*/  ISETP.EQ.AND P0, PT, R7.reuse, RZ, P0 ;  /* 0x000000ff0700720c */ /* 0x040fe20000702270 */
[----:B------:R-:W-:-:S03]  /*0990*/  VIADD R7, R7, 0xffffffff ;  /* 0xffffffff07077836 */ /* 0x000fc60000000000 */
[----:B------:R-:W-:Y:S01]  /*09a0*/  SEL R19, RZ, 0x1, !P0 ;  /* 0x00000001ff137807 */ /* 0x000fe20004000000 */
[----:B---3--:R-:W-:Y:S02]  /*09b0*/  @P6 IMAD.MOV.U32 R10, RZ, RZ, R12 ;  /* 0x000000ffff0a6224 */ /* 0x008fe400078e000c */
[----:B------:R-:W-:Y:S01]  /*09c0*/  VOTEU.ALL UP0, P1 ;  /* 0x00000000003f7886 */ /* 0x000fe20000800000 */
[----:B------:R-:W-:Y:S01]  /*09d0*/  VOTEU.ALL UP1, P1 ;  /* 0x00000000003f7886 */ /* 0x000fe20000820000 */
[----:B------:R-:W-:Y:S01]  /*09e0*/  ISETP.GE.U32.AND P5, PT, R7, 0x2, PT ;  /* 0x000000020700780c */ /* 0x000fe20003fa6070 */
[----:B-1----:R-:W-:Y:S01]  /*09f0*/  @P6 IMAD.WIDE.U32 R16, R8, R17, R10 ;  /* 0x0000001108106225 */ /* 0x002fe200078e000a */
[----:B------:R-:W-:Y:S01]  /*0a00*/  @!P6 MOV R10, R12 ;  /* 0x0000000c000ae202 */ /* 0x000fe20000000f00 */
[----:B------:R-:W-:Y:S01]  /*0a10*/  @!UP0 UMOV UR6, 0x400 ;  /* 0x0000040000068882 */ /* 0x000fe20000000000 */
[----:B------:R-:W-:-:S04]  /*0a20*/  @!UP0 UIADD3 UR4, -UR4, 0x100000, URZ ;  /* 0x0010000004048890 */ /* 0x000fc8000fffe13f */
[----:B------:R-:W-:Y:S02]  /*0a30*/  @!UP0 USHF.L.U32 UR5, UR4, 0xb, URZ ;  /* 0x0000000b04058899 */ /* 0x000fe4000800063f */
[----:B------:R-:W-:Y:S01]  /*0a40*/  @!UP0 USHF.L.U32 UR4, UR4, 0x1, URZ ;  /* 0x0000000104048899 */ /* 0x000fe2000800063f */
[----:B------:R-:W-:Y:S01]  /*0a50*/  @P6 IMAD.IADD R17, R17, 0x1, R9 ;  /* 0x0000000111116824 */ /* 0x000fe200078e0209 */
[----:B--2---:R-:W-:Y:S01]  /*0a60*/  @!UP0 ULEA UR8, UR36, UR6, 0x18 ;  /* 0x0000000624088291 */ /* 0x004fe2000f8ec03f */
[----:B------:R-:W-:Y:S01]  /*0a70*/  IMAD.MOV.U32 R9, RZ, RZ, RZ ;  /* 0x000000ffff097224 */ /* 0x000fe200078e00ff */
[----:B------:R-:W-:Y:S01]  /*0a80*/  VOTEU.ALL UP0, P1 ;  /* 0x00000000003f7886 */ /* 0x000fe20000800000 */
[----:B------:R-:W-:Y:S01]  /*0a90*/  ULDC UR6, c[0x0][0xc] ;  /* 0x0000030000067ab9 */ /* 0x000fe20000000800 */
[----:B------:R-:W-:Y:S01]  /*0aa0*/  ULDC UR7, c[0x0][0x10] ;  /* 0x0000040000077ab9 */ /* 0x000fe20000000800 */
[----:B------:R-:W-:Y:S01]  /*0ab0*/  ISETP.EQ.AND P1, PT, R3, 0x2, !P4 ;  /* 0x000000020300780c */ /* 0x000fe20006722270 */
[----:B----4-:R-:W-:Y:S01]  /*0ac0*/  @!P6 IMAD.WIDE.U32 R12, R13, R10, R8 ;  /* 0x0000000a0d0ce225 */ /* 0x010fe200078e0008 */
[----:B------:R-:W-:-:S02]  /*0ad0*/  SEL R19, R19, 0x2, P5 ;  /* 0x0000000213137807 */ /* 0x000fc40002800000 */
[----:B------:R-:W-:Y:S01]  /*0ae0*/  SEL R0, RZ, 0x1, !P1 ;  /* 0x00000001ff007807 */ /* 0x000fe20004800000 */
[----:B------:R-:W-:Y:S01]  /*0af0*/  @!P6 IMAD.MOV.U32 R16, RZ, RZ, R12 ;  /* 0x000000ffff10e224 */ /* 0x000fe200078e000c */
[----:B------:R-:W-:Y:S01]  /*0b00*/  @!P6 MOV R17, R13 ;  /* 0x0000000d0011e202 */ /* 0x000fe20000000f00 */
[----:B------:R-:W1:Y:S02]  /*0b10*/  FENCE.VIEW.ASYNC.S ;  /* 0x00000000000073c6 */ /* 0x000e640000000000 */
[----:B-1----:R-:W1:Y:S01]  /*0b20*/  @!UP0 SYNCS.EXCH.64 URZ, [UR8+0xe0], UR4 ;  /* 0x0000e004083f85b2 */ /* 0x002e620008000100 */
[----:B------:R-:W-:Y:S01]  /*0b30*/  SEL R0, R0, 0x2, P5 ;  /* 0x0000000200007807 */ /* 0x000fe20002800000 */
[----:B------:R2:W1:Y:S01]  /*0b40*/  @!UP1 SYNCS.EXCH.64 URZ, [UR8+0xe8], UR4 ;  /* 0x0000e804083f95b2 */ /* 0x0004620008000100 */
[----:B------:R-:W-:Y:S01]  /*0b50*/  NOP ;  /* 0x0000000000007918 */ /* 0x000fe20000000000 */
[----:B--2---:R-:W-:-:S03]  /*0b60*/  UIMAD.WIDE.U32 UR4, UR6, UR7, URZ ;  /* 0x00000007060472a5 */ /* 0x004fc6000f8e003f */
[----:B------:R-:W-:Y:S02]  /*0b70*/  ULDC UR6, c[0x0][0x14] ;  /* 0x0000050000067ab9 */ /* 0x000fe40000000800 */
[----:B------:R-:W-:Y:S02]  /*0b80*/  UIMAD.WIDE.U32 UR40, UR4, UR6, URZ ;  /* 0x00000006042872a5 */ /* 0x000fe4000f8e003f */
[----:B------:R-:W-:-:S04]  /*0b90*/  UIMAD UR38, UR5, UR6, URZ ;  /* 0x00000006052672a4 */ /* 0x000fc8000f8e023f */
[----:B------:R-:W-:Y:S01]  /*0ba0*/  UIADD3 UR38, UR41, UR38, URZ ;  /* 0x0000002629267290 */ /* 0x000fe2000fffe03f */
[----:B-1----:R-:W-:Y:S06]  /*0bb0*/  BAR.SYNC.DEFER_BLOCKING 0x0 ;  /* 0x0000000000007b1d */ /* 0x002fec0000010000 */
[----:B------:R-:W-:Y:S05]  /*0bc0*/  @!P4 BRA `(.L_x_8) ;  /* 0x00000058007cc947 */ /* 0x000fea0003800000 */
[----:B------:R-:W-:-:S13]  /*0bd0*/  ISETP.GT.U32.AND P0, PT, R7, 0x1, PT ;  /* 0x000000010700780c */ /* 0x000fda0003f04070 */
[----:B------:R-:W-:Y:S05]  /*0be0*/  @P0 EXIT ;  /* 0x000000000000094d */ /* 0x000fea0003800000 */
[----:B------:R-:W-:Y:S01]  /*0bf0*/  ULDC.64 UR4, c[0x0][0x8f8] ;  /* 0x00023e0000047ab9 */ /* 0x000fe20000000a00 */
[----:B------:R-:W-:Y:S01]  /*0c00*/  UMOV UR47, 0xffffffff ;  /* 0xffffffff002f7882 */ /* 0x000fe20000000000 */
[----:B------:R-:W-:Y:S01]  /*0c10*/  ISETP.GE.U32.AND P0, PT, R16, UR4, PT ;  /* 0x0000000410007c0c */ /* 0x000fe2000bf06070 */
[----:B------:R-:W-:Y:S01]  /*0c20*/  IMAD.MOV.U32 R3, RZ, RZ, -0x1 ;  /* 0xffffffffff037424 */ /* 0x000fe200078e00ff */
[----:B------:R-:W-:Y:S01]  /*0c30*/  PRMT R22, RZ, 0x7610, R22 ;  /* 0x00007610ff167816 */ /* 0x000fe20000000016 */
[----:B------:R-:W-:Y:S01]  /*0c40*/  IMAD.MOV.U32 R7, RZ, RZ, -0x1 ;  /* 0xffffffffff077424 */ /* 0x000fe200078e00ff */
[----:B------:R-:W-:Y:S02]  /*0c50*/  ISETP.GE.U32.AND.EX P0, PT, R17, UR5, PT, P0 ;  /* 0x0000000511007c0c */ /* 0x000fe4000bf06100 */
[----:B------:R-:W-:-:S11]  /*0c60*/  PRMT R6, RZ, 0x7610, R6 ;  /* 0x00007610ff067816 */ /* 0x000fd60000000006 */
[----:B------:R-:W-:Y:S05]  /*0c70*/  @P0 BRA `(.L_x_9) ;  /* 0x0000000400580947 */ /* 0x000fea0003800000 */
[----:B------:R-:W1:Y:S01]  /*0c80*/  LDC.64 R14, c[0x0][0x8d0] ;  /* 0x00023400ff0e7b82 */ /* 0x000e620000000a00 */
[----:B------:R-:W-:Y:S02]  /*0c90*/  IMAD.MOV.U32 R4, RZ, RZ, R16 ;  /* 0x000000ffff047224 */ /* 0x000fe400078e0010 */
[----:B------:R-:W-:-:S05]  /*0ca0*/  IMAD.MOV.U32 R5, RZ, RZ, R17 ;  /* 0x000000ffff057224 */ /* 0x000fca00078e0011 */
[----:B------:R-:W2:Y:S08]  /*0cb0*/  LDC R20, c[0x0][0x8d8] ;  /* 0x00023600ff147b82 */ /* 0x000eb00000000800 */
[----:B------:R-:W3:Y:S01]  /*0cc0*/  LDC.64 R24, c[0x0][0x8c8] ;  /* 0x00023200ff187b82 */ /* 0x000ee20000000a00 */
[----:B-1----:R-:W-:-:S04]  /*0cd0*/  ISETP.NE.U32.AND P0, PT, R14, RZ, PT ;  /* 0x000000ff0e00720c */ /* 0x002fc80003f05070 */
[----:B------:R-:W-:-:S13]  /*0ce0*/  ISETP.NE.AND.EX P0, PT, R15, RZ, PT, P0 ;  /* 0x000000ff0f00720c */ /* 0x000fda0003f05300 */
[----:B--23--:R-:W-:Y:S05]  /*0cf0*/  @!P0 BRA `(.L_x_10) ;  /* 0x0000000000288947 */ /* 0x00cfea0003800000 */
[----:B------:R-:W1:Y:S02]  /*0d00*/  LDC R3, c[0x0][0x8dc] ;  /* 0x00023700ff037b82 */ /* 0x000e640000000800 */
[----:B-1----:R-:W-:-:S04]  /*0d10*/  IADD3 R3, P0, R16, R3, RZ ;  /* 0x0000000310037210 */ /* 0x002fc80007f1e0ff */
[----:B------:R-:W-:-:S05]  /*0d20*/  IADD3.X R11, RZ, R17, RZ, P0, !PT ;  /* 0x00000011ff0b7210 */ /* 0x000fca00007fe4ff */
[----:B------:R-:W-:-:S04]  /*0d30*/  IMAD.WIDE.U32 R4, R11, R14, RZ ;  /* 0x0000000e0b047225 */ /* 0x000fc800078e00ff */
[----:B------:R-:W-:-:S04]  /*0d40*/  IMAD.WIDE.U32 R6, P0, R3, R15, R4 ;  /* 0x0000000f03067225 */ /* 0x000fc80007800004 */
[----:B------:R-:W-:-:S04]  /*0d50*/  IMAD.WIDE.U32 R4, R3, R14, RZ ;  /* 0x0000000e03047225 */ /* 0x000fc800078e00ff */
[----:B------:R-:W-:Y:S01]  /*0d60*/  IMAD.X R13, RZ, RZ, RZ, P0 ;  /* 0x000000ffff0d7224 */ /* 0x000fe200000e06ff */
[----:B------:R-:W-:Y:S01]  /*0d70*/  IADD3 RZ, P0, R5, R6, RZ ;  /* 0x0000000605ff7210 */ /* 0x000fe20007f1e0ff */
[----:B------:R-:W-:-:S04]  /*0d80*/  IMAD.MOV.U32 R12, RZ, RZ, R7 ;  /* 0x000000ffff0c7224 */ /* 0x000fc800078e0007 */
[----:B------:R-:W-:-:S08]  /*0d90*/  IMAD.WIDE.U32.X R4, R11, R15, R12, P0 ;  /* 0x0000000f0b047225 */ /* 0x000fd000000e040c */
.L_x_10:
[-CC-:B------:R-:W-:Y:S01]  /*0da0*/  SHF.R.U64 R29, R4, R20.reuse, R5.reuse ;  /* 0x00000014041d7219 */ /* 0x180fe20000001205 */
[----:B------:R-:W1:Y:S01]  /*0db0*/  LDC.64 R26, c[0x0][0x8e8] ;  /* 0x00023a00ff1a7b82 */ /* 0x000e620000000a00 */
[----:B------:R-:W-:Y:S01]  /*0dc0*/  SHF.R.U32.HI R3, RZ, R20, R5 ;  /* 0x00000014ff037219 */ /* 0x000fe20000011605 */
[----:B------:R-:W-:Y:S01]  /*0dd0*/  ULDC UR4, c[0x0][0x150] ;  /* 0x0000540000047ab9 */ /* 0x000fe20000000800 */
[----:B------:R-:W-:Y:S01]  /*0de0*/  IADD3 R7, P0, RZ, -R29, RZ ;  /* 0x8000001dff077210 */ /* 0x000fe20007f1e0ff */
[----:B------:R-:W-:-:S04]  /*0df0*/  IMAD.MOV.U32 R11, RZ, RZ, -0x1 ;  /* 0xffffffffff0b7424 */ /* 0x000fc800078e00ff */
[----:B------:R-:W2:Y:S01]  /*0e00*/  LDC R12, c[0x0][0x8c0] ;  /* 0x00023000ff0c7b82 */ /* 0x000ea20000000800 */
[----:B------:R-:W-:Y:S02]  /*0e10*/  IMAD.X R3, RZ, RZ, ~R3, P0 ;  /* 0x000000ffff037224 */ /* 0x000fe400000e0e03 */
[----:B------:R-:W-:-:S04]  /*0e20*/  IMAD.WIDE.U32 R4, R7, R24, R16 ;  /* 0x0000001807047225 */ /* 0x000fc800078e0010 */
[----:B------:R-:W-:Y:S01]  /*0e30*/  IMAD R6, R3, R24, RZ ;  /* 0x0000001803067224 */ /* 0x000fe200078e02ff */
[----:B------:R-:W3:Y:S01]  /*0e40*/  LDC R20, c[0x0][0x8b0] ;  /* 0x00022c00ff147b82 */ /* 0x000ee20000000800 */
[----:B------:R-:W-:Y:S02]  /*0e50*/  I2FP.F32.U32 R3, R8 ;  /* 0x0000000800037245 */ /* 0x000fe40000201000 */
[----:B------:R-:W-:-:S03]  /*0e60*/  IMAD R7, R7, R25, R6 ;  /* 0x0000001907077224 */ /* 0x000fc600078e0206 */
[----:B------:R-:W-:Y:S01]  /*0e70*/  FMUL R3, R3, UR4 ;  /* 0x0000000403037c20 */ /* 0x000fe20008400000 */
[----:B------:R-:W-:Y:S01]  /*0e80*/  IMAD.IADD R7, R5, 0x1, R7 ;  /* 0x0000000105077824 */ /* 0x000fe200078e0207 */
[----:B------:R-:W4:Y:S01]  /*0e90*/  LDC R13, c[0x0][0x148] ;  /* 0x00005200ff0d7b82 */ /* 0x000f220000000800 */
[----:B-1----:R-:W-:Y:S01]  /*0ea0*/  ISETP.NE.U32.AND P0, PT, R26, RZ, PT ;  /* 0x000000ff1a00720c */ /* 0x002fe20003f05070 */
[----:B------:R-:W-:Y:S02]  /*0eb0*/  ULDC UR4, c[0x0][0x154] ;  /* 0x0000550000047ab9 */ /* 0x000fe40000000800 */
[----:B------:R-:W1:Y:S01]  /*0ec0*/  F2I.U32.TRUNC.NTZ R3, R3 ;  /* 0x0000000300037305 */ /* 0x000e62000020f000 */
[----:B------:R-:W-:-:S03]  /*0ed0*/  ISETP.NE.AND.EX P0, PT, R27, RZ, PT, P0 ;  /* 0x000000ff1b00720c */ /* 0x000fc60003f05300 */
[----:B------:R-:W5:Y:S01]  /*0ee0*/  LDC R5, c[0x0][0x144] ;  /* 0x00005100ff057b82 */ /* 0x000f620000000800 */
[--C-:B--2---:R-:W-:Y:S02]  /*0ef0*/  SHF.R.U64 R14, R4, R12, R7.reuse ;  /* 0x0000000c040e7219 */ /* 0x104fe40000001207 */
[----:B------:R-:W-:Y:S02]  /*0f00*/  I2FP.F32.U32 R4, R10 ;  /* 0x0000000a00047245 */ /* 0x000fe40000201000 */
[----:B------:R-:W-:-:S03]  /*0f10*/  SHF.R.U32.HI R7, RZ, R12, R7 ;  /* 0x0000000cff077219 */ /* 0x000fc60000011607 */
[----:B------:R-:W2:Y:S01]  /*0f20*/  LDC R21, c[0x0][0x8a8] ;  /* 0x00022a00ff157b82 */ /* 0x000ea20000000800 */
[-CC-:B---3--:R-:W-:Y:S01]  /*0f30*/  SHF.R.U64 R28, R14, R20.reuse, R7.reuse ;  /* 0x000000140e1c7219 */ /* 0x188fe20000001207 */
[----:B------:R-:W-:Y:S01]  /*0f40*/  FMUL R4, R4, UR4 ;  /* 0x0000000404047c20 */ /* 0x000fe20008400000 */
[----:B------:R-:W-:Y:S01]  /*0f50*/  SHF.R.U32.HI R6, RZ, R20, R7 ;  /* 0x00000014ff067219 */ /* 0x000fe20000011607 */
[----:B------:R-:W-:Y:S01]  /*0f60*/  ULDC UR4, c[0x0][0x900] ;  /* 0x0002400000047ab9 */ /* 0x000fe20000000800 */
[----:B-1----:R-:W-:Y:S01]  /*0f70*/  IADD3 R3, -R3, RZ, RZ ;  /* 0x000000ff03037210 */ /* 0x002fe20007ffe1ff */
[----:B------:R1:W3:Y:S01]  /*0f80*/  F2I.U32.TRUNC.NTZ R12, R4 ;  /* 0x00000004000c7305 */ /* 0x0002e2000020f000 */
[--C-:B------:R-:W-:Y:S01]  /*0f90*/  SHF.R.U64 R20, R28, UR4, R6.reuse ;  /* 0x000000041c147c19 */ /* 0x100fe20008001206 */
[----:B------:R-:W2:Y:S01]  /*0fa0*/  LDC R23, c[0x0][0x8f0] ;  /* 0x00023c00ff177b82 */ /* 0x000ea20000000800 */
[----:B------:R-:W-:Y:S02]  /*0fb0*/  SHF.R.U32.HI R6, RZ, UR4, R6 ;  /* 0x00000004ff067c19 */ /* 0x000fe40008011606 */
[----:B------:R-:W-:Y:S01]  /*0fc0*/  SHF.L.U32 R11, R11, UR4, RZ ;  /* 0x000000040b0b7c19 */ /* 0x000fe200080006ff */
[----:B-1----:R-:W-:-:S04]  /*0fd0*/  IMAD.MOV.U32 R4, RZ, RZ, R20 ;  /* 0x000000ffff047224 */ /* 0x002fc800078e0014 */
[----:B------:R-:W1:Y:S01]  /*0fe0*/  LDC R24, c[0x0][0x8e0] ;  /* 0x00023800ff187b82 */ /* 0x000e620000000800 */
[----:B-----5:R-:W-:Y:S02]  /*0ff0*/  IMAD R3, R5, R3, R8 ;  /* 0x0000000305037224 */ /* 0x020fe400078e0208 */
[----:B------:R-:W-:-:S05]  /*1000*/  IMAD.MOV.U32 R5, RZ, RZ, R6 ;  /* 0x000000ffff057224 */ /* 0x000fca00078e0006 */
[----:B------:R-:W1:Y:S01]  /*1010*/  LDC R25, c[0x0][0x8b8] ;  /* 0x00022e00ff197b82 */ /* 0x000e620000000800 */
[----:B---34-:R-:W-:Y:S05]  /*1020*/  @!P0 BRA `(.L_x_11) ;  /* 0x0000000000288947 */ /* 0x018fea0003800000 */
[----:B------:R-:W3:Y:S02]  /*1030*/  LDC R9, c[0x0][0x8f4] ;  /* 0x00023d00ff097b82 */ /* 0x000ee40000000800 */
[----:B---3--:R-:W-:-:S05]  /*1040*/  IADD3 R9, P0, R20, R9, RZ ;  /* 0x0000000914097210 */ /* 0x008fca0007f1e0ff */
[----:B------:R-:W-:-:S04]  /*1050*/  IMAD.X R15, RZ, RZ, R6, P0 ;  /* 0x000000ffff0f7224 */ /* 0x000fc800000e0606 */
[----:B------:R-:W-:-:S04]  /*1060*/  IMAD.WIDE.U32 R4, R15, R26, RZ ;  /* 0x0000001a0f047225 */ /* 0x000fc800078e00ff */
[----:B------:R-:W-:-:S04]  /*1070*/  IMAD.WIDE.U32 R6, P0, R9, R27, R4 ;  /* 0x0000001b09067225 */ /* 0x000fc80007800004 */
[----:B------:R-:W-:Y:S01]  /*1080*/  IMAD.WIDE.U32 R4, R9, R26, RZ ;  /* 0x0000001a09047225 */ /* 0x000fe200078e00ff */
[----:B------:R-:W-:-:S03]  /*1090*/  IADD3.X R9, RZ, RZ, RZ, P0, !PT ;  /* 0x000000ffff097210 */ /* 0x000fc600007fe4ff */
[----:B------:R-:W-:Y:S01]  /*10a0*/  IMAD.MOV.U32 R8, RZ, RZ, R7 ;  /* 0x000000ffff087224 */ /* 0x000fe200078e0007 */
[----:B------:R-:W-:-:S05]  /*10b0*/  IADD3 RZ, P0, R5, R6, RZ ;  /* 0x0000000605ff7210 */ /* 0x000fca0007f1e0ff */
[----:B------:R-:W-:-:S08]  /*10c0*/  IMAD.WIDE.U32.X R4, R15, R27, R8, P0 ;  /* 0x0000001b0f047225 */ /* 0x000fd000000e0408 */
.L_x_11:
[----:B------:R-:W-:Y:S01]  /*10d0*/  LOP3.LUT R11, RZ, R11, RZ, 0x33, !PT ;  /* 0x0000000bff0b7212 */ /* 0x000fe200078e33ff */
[----:B------:R-:W-:Y:S01]  /*10e0*/  USHF.L.U32 UR4, UR37, UR4, URZ ;  /* 0x0000000425047299 */ /* 0x000fe2000800063f */
[----:B--2---:R-:W-:Y:S01]  /*10f0*/  SHF.R.U64 R4, R4, R23, R5 ;  /* 0x0000001704047219 */ /* 0x004fe20000001205 */
[----:B------:R-:W-:Y:S01]  /*1100*/  VIADD R5, R21, 0xffffffff ;  /* 0xffffffff15057836 */ /* 0x000fe20000000000 */
[----:B------:R-:W-:Y:S01]  /*1110*/  LOP3.LUT R11, R28, R11, RZ, 0xc0, !PT ;  /* 0x0000000b1c0b7212 */ /* 0x000fe200078ec0ff */
[----:B------:R-:W-:Y:S01]  /*1120*/  IMAD.MOV R12, RZ, RZ, -R12 ;  /* 0x000000ffff0c7224 */ /* 0x000fe200078e0a0c */
[----:B------:R-:W-:Y:S01]  /*1130*/  R2UR UR47, R29 ;  /* 0x000000001d2f72ca */ /* 0x000fe200000e0000 */
[----:B------:R-:W-:Y:S01]  /*1140*/  IMAD.MOV R7, RZ, RZ, -R4 ;  /* 0x000000ffff077224 */ /* 0x000fe200078e0a04 */
[----:B------:R-:W-:Y:S01]  /*1150*/  LOP3.LUT R5, R14, R5, RZ, 0xc0, !PT ;  /* 0x000000050e057212 */ /* 0x000fe200078ec0ff */
[----:B------:R-:W-:Y:S02]  /*1160*/  IMAD R6, R4, UR4, R11 ;  /* 0x0000000404067c24 */ /* 0x000fe4000f8e020b */
[----:B------:R-:W-:-:S02]  /*1170*/  @P6 IMAD R3, R13, R12, R10 ;  /* 0x0000000c0d036224 */ /* 0x000fc400078e020a */
[----:B-1----:R-:W-:Y:S02]  /*1180*/  IMAD R4, R7, R24, R20 ;  /* 0x0000001807047224 */ /* 0x002fe400078e0214 */
[----:B------:R-:W-:Y:S01]  /*1190*/  IMAD R3, R6, R25, R3 ;  /* 0x0000001906037224 */ /* 0x000fe200078e0203 */
[----:B------:R-:W-:Y:S01]  /*11a0*/  MOV R6, 0x1 ;  /* 0x0000000100067802 */ /* 0x000fe20000000f00 */
[----:B------:R-:W-:-:S05]  /*11b0*/  IMAD R4, R4, R21, R5 ;  /* 0x0000001504047224 */ /* 0x000fca00078e0205 */
[----:B------:R-:W-:Y:S02]  /*11c0*/  SEL R7, R4, R3, !P6 ;  /* 0x0000000304077207 */ /* 0x000fe40007000000 */
[----:B------:R-:W-:-:S07]  /*11d0*/  SEL R3, R3, R4, !P6 ;  /* 0x0000000403037207 */ /* 0x000fce0007000000 */
.L_x_9:
[----:B------:R-:W-:-:S08]  /*11e0*/  NOP ;  /* 0x0000000000007918 */ /* 0x000fd00000000000 */
[----:B------:R-:W1:Y:S02]  /*11f0*/  USETMAXREG.TRY_ALLOC.CTAPOOL UP0, 0xe8 ;  /* 0x000000e8000079c8 */ /* 0x000e640008000600 */
[----:B-1----:R-:W-:-:S13]  /*1200*/  PLOP3.LUT P0, PT, PT, PT, UP0, 0x80, 0x0 ;  /* 0x000000000000781c */ /* 0x002fda0003f0f008 */
[----:B------:R-:W-:Y:S05]  /*1210*/  @!P0 BRA `(.L_x_9) ;  /* 0xfffffffc00f08947 */ /* 0x000fea000383ffff */
[----:B------:R-:W-:Y:S02]  /*1220*/  ULDC.64 UR4, c[0x0][0x590] ;  /* 0x0001640000047ab9 */ /* 0x000fe40000000a00 */
[----:B------:R-:W-:-:S04]  /*1230*/  ISETP.NE.U32.AND P0, PT, RZ, UR4, PT ;  /* 0x00000004ff007c0c */ /* 0x000fc8000bf05070 */
[----:B------:R-:W-:-:S13]  /*1240*/  ISETP.NE.AND.EX P0, PT, RZ, UR5, PT, P0 ;  /* 0x00000005ff007c0c */ /* 0x000fda000bf05300 */
[----:B------:R-:W-:Y:S05]  /*1250*/  @P0 BRA `(.L_x_12) ;  /* 0x00000000002c0947 */ /* 0x000fea0003800000 */
[----:B------:R-:W-:Y:S02]  /*1260*/  ULDC.64 UR4, c[0x0][0x588] ;  /* 0x0001620000047ab9 */ /* 0x000fe40000000a00 */
[----:B------:R-:W-:-:S04]  /*1270*/  ISETP.NE.U32.AND P0, PT, RZ, UR4, PT ;  /* 0x00000004ff007c0c */ /* 0x000fc8000bf05070 */
[----:B------:R-:W-:-:S13]  /*1280*/  ISETP.NE.AND.EX P0, PT, RZ, UR5, PT, P0 ;  /* 0x00000005ff007c0c */ /* 0x000fda000bf05300 */
[----:B------:R-:W-:Y:S05]  /*1290*/  @!P0 BRA `(.L_x_13) ;  /* 0x0000000000108947 */ /* 0x000fea0003800000 */
[----:B------:R-:W1:Y:S02]  /*12a0*/  LDC.64 R88, c[0x0][0x588] ;  /* 0x00016200ff587b82 */ /* 0x000e640000000a00 */
[----:B-1----:R1:W5:Y:S01]  /*12b0*/  LDG.E R88, desc[UR42][R88.64] ;  /* 0x0000002a58587981 */ /* 0x002362000c1e1900 */
[----:B------:R-:W-:Y:S01]  /*12c0*/  IMAD.MOV.U32 R22, RZ, RZ, 0x1 ;  /* 0x00000001ff167424 */ /* 0x000fe200078e00ff */
[----:B------:R-:W-:Y:S06]  /*12d0*/  BRA `(.L_x_12) ;  /* 0x00000000000c7947 */ /* 0x000fec0003800000 */
.L_x_13:
[----:B------:R-:W-:Y:S01]  /*12e0*/  ULDC UR4, c[0x0][0x580] ;  /* 0x0001600000047ab9 */ /* 0x000fe20000000800 */
[----:B------:R-:W-:Y:S02]  /*12f0*/  IMAD.MOV.U32 R22, RZ, RZ, 0x1 ;  /* 0x00000001ff167424 */ /* 0x000fe400078e00ff */
[----:B------:R-:W-:-:S07]  /*1300*/  IMAD.U32 R88, RZ, RZ, UR4 ;  /* 0x00000004ff587e24 */ /* 0x000fce000f8e00ff */
.L_x_12:
        /* <DEDUP_REMOVED lines=10> */
[----:B------:R-:W-:Y:S05]  /*13b0*/  BRA `(.L_x_14) ;  /* 0x0000000000087947 */ /* 0x000fea0003800000 */
.L_x_15:
[----:B------:R-:W-:Y:S02]  /*13c0*/  ULDC UR4, c[0x0][0x5a0] ;  /* 0x0001680000047ab9 */ /* 0x000fe40000000800 */
[----:B-1----:R-:W-:-:S07]  /*13d0*/  IMAD.U32 R89, RZ, RZ, UR4 ;  /* 0x00000004ff597e24 */ /* 0x002fce000f8e00ff */
.L_x_14:
[----:B------:R-:W-:-:S13]  /*13e0*/  LOP3.LUT P0, RZ, R6, 0xff, RZ, 0xc0, !PT ;  /* 0x000000ff06ff7812 */ /* 0x000fda000780c0ff */
[----:B------:R-:W-:Y:S05]  /*13f0*/  @!P0 EXIT ;  /* 0x000000000000894d */ /* 0x000fea0003800000 */
[----:B------:R-:W-:Y:S01]  /*1400*/  ULDC UR4, c[0x0][0x28c] ;  /* 0x0000a30000047ab9 */ /* 0x000fe20000000800 */
[----:B------:R-:W-:Y:S01]  /*1410*/  LOP3.LUT R23, R0, 0x1, RZ, 0xfc, !PT ;  /* 0x0000000100177812 */ /* 0x000fe200078efcff */
[----:B------:R-:W-:Y:S01]  /*1420*/  UIADD3 UR4, UR4, 0x3f, URZ ;  /* 0x0000003f04047890 */ /* 0x000fe2000fffe03f */
[----:B------:R-:W-:Y:S02]  /*1430*/  LOP3.LUT R156, R19, 0x1, RZ, 0xfc, !PT ;  /* 0x00000001139c7812 */ /* 0x000fe400078efcff */
[----:B------:R-:W-:Y:S01]  /*1440*/  CS2R R90, SRZ ;  /* 0x00000000005a7805 */ /* 0x000fe2000001ff00 */
[----:B------:R-:W-:Y:S01]  /*1450*/  ULDC.64 UR48, c[0x0][0x198] ;  /* 0x0000660000307ab9 */ /* 0x000fe20000000a00 */
[----:B------:R-:W-:Y:S01]  /*1460*/  USHF.R.S32.HI UR5, URZ, 0x1f, UR4 ;  /* 0x0000001f3f057899 */ /* 0x000fe20008011404 */
[----:B------:R-:W-:-:S03]  /*1470*/  UMOV UR39, URZ ;  /* 0x0000003f00277c82 */ /* 0x000fc60008000000 */
[----:B------:R-:W-:-:S03]  /*1480*/  ULEA.HI UR5, UR5, UR4, URZ, 0x6 ;  /* 0x0000000405057291 */ /* 0x000fc6000f8f303f */
[----:B------:R-:W-:Y:S01]  /*1490*/  UMOV UR4, URZ ;  /* 0x0000003f00047c82 */ /* 0x000fe20008000000 */
[----:B------:R-:W-:-:S12]  /*14a0*/  USHF.R.S32.HI UR50, URZ, 0x6, UR5 ;  /* 0x000000063f327899 */ /* 0x000fd80008011405 */
.L_x_94:
[----:B------:R-:W-:Y:S01]  /*14b0*/  LOP3.LUT R0, R18, 0x80, RZ, 0xc0, !PT ;  /* 0x0000008012007812 */ /* 0x000fe200078ec0ff */
[----:B------:R-:W3:Y:S01]  /*14c0*/  S2UR UR9, SR_CgaCtaId ;  /* 0x00000000000979c3 */ /* 0x000ee20000008800 */
[----:B------:R-:W-:Y:S01]  /*14d0*/  UMOV UR51, 0x400 ;  /* 0x0000040000337882 */ /* 0x000fe20000000000 */
[----:B------:R-:W-:Y:S01]  /*14e0*/  UMOV UR6, URZ ;  /* 0x0000003f00067c82 */ /* 0x000fe20008000000 */
[----:B------:R-:W-:Y:S01]  /*14f0*/  SHF.R.U32.HI R0, RZ, 0x7, R0 ;  /* 0x00000007ff007819 */ /* 0x000fe20000011600 */
[----:B------:R-:W-:Y:S01]  /*1500*/  UMOV UR5, URZ ;  /* 0x0000003f00057c82 */ /* 0x000fe20008000000 */
[----:B------:R-:W-:Y:S01]  /*1510*/  UMOV UR13, UR4 ;  /* 0x00000004000d7c82 */ /* 0x000fe20008000000 */
[----:B------:R-:W-:Y:S02]  /*1520*/  CS2R R92, SRZ ;  /* 0x00000000005c7805 */ /* 0x000fe4000001ff00 */
[----:B------:R-:W-:Y:S01]  /*1530*/  CS2R R94, SRZ ;  /* 0x00000000005e7805 */ /* 0x000fe2000001ff00 */
[----:B--2---:R-:W2:Y:S01]  /*1540*/  LDC R4, c[0x0][0x28c] ;  /* 0x0000a300ff047b82 */ /* 0x004ea20000000800 */
[----:B------:R-:W4:Y:S01]  /*1550*/  SHFL.IDX PT, R0, R0, RZ, 0x1f ;  /* 0x00001fff00007589 */ /* 0x000f2200000e0000 */
[----:B------:R-:W-:-:S02]  /*1560*/  CS2R R96, SRZ ;  /* 0x0000000000607805 */ /* 0x000fc4000001ff00 */
[----:B------:R-:W-:Y:S02]  /*1570*/  CS2R R98, SRZ ;  /* 0x0000000000627805 */ /* 0x000fe4000001ff00 */
[----:B------:R-:W-:Y:S02]  /*1580*/  CS2R R100, SRZ ;  /* 0x0000000000647805 */ /* 0x000fe4000001ff00 */
[----:B------:R-:W-:Y:S02]  /*1590*/  CS2R R102, SRZ ;  /* 0x0000000000667805 */ /* 0x000fe4000001ff00 */
[----:B------:R-:W-:Y:S02]  /*15a0*/  CS2R R104, SRZ ;  /* 0x0000000000687805 */ /* 0x000fe4000001ff00 */
[----:B------:R-:W-:Y:S02]  /*15b0*/  CS2R R106, SRZ ;  /* 0x00000000006a7805 */ /* 0x000fe4000001ff00 */
[----:B------:R-:W-:-:S02]  /*15c0*/  CS2R R124, SRZ ;  /* 0x00000000007c7805 */ /* 0x000fc4000001ff00 */
[----:B------:R-:W-:Y:S02]  /*15d0*/  CS2R R126, SRZ ;  /* 0x00000000007e7805 */ /* 0x000fe4000001ff00 */
[----:B------:R-:W-:Y:S02]  /*15e0*/  CS2R R128, SRZ ;  /* 0x0000000000807805 */ /* 0x000fe4000001ff00 */
[----:B------:R-:W-:Y:S02]  /*15f0*/  CS2R R130, SRZ ;  /* 0x0000000000827805 */ /* 0x000fe4000001ff00 */
[----:B------:R-:W-:Y:S02]  /*1600*/  CS2R R132, SRZ ;  /* 0x0000000000847805 */ /* 0x000fe4000001ff00 */
[----:B------:R-:W-:Y:S02]  /*1610*/  CS2R R134, SRZ ;  /* 0x0000000000867805 */ /* 0x000fe4000001ff00 */
[----:B------:R-:W-:-:S02]  /*1620*/  CS2R R136, SRZ ;  /* 0x0000000000887805 */ /* 0x000fc4000001ff00 */
[----:B------:R-:W-:Y:S01]  /*1630*/  CS2R R138, SRZ ;  /* 0x00000000008a7805 */ /* 0x000fe2000001ff00 */
[----:B---3--:R-:W-:Y:S01]  /*1640*/  ULEA UR51, UR9, UR51, 0x18 ;  /* 0x0000003309337291 */ /* 0x008fe2000f8ec03f */
[----:B------:R-:W-:Y:S02]  /*1650*/  CS2R R108, SRZ ;  /* 0x00000000006c7805 */ /* 0x000fe4000001ff00 */
[----:B------:R-:W-:Y:S02]  /*1660*/  CS2R R110, SRZ ;  /* 0x00000000006e7805 */ /* 0x000fe4000001ff00 */
[----:B------:R-:W-:Y:S02]  /*1670*/  CS2R R112, SRZ ;  /* 0x0000000000707805 */ /* 0x000fe4000001ff00 */
[----:B------:R-:W-:Y:S02]  /*1680*/  CS2R R114, SRZ ;  /* 0x0000000000727805 */ /* 0x000fe4000001ff00 */
[----:B------:R-:W-:-:S02]  /*1690*/  CS2R R116, SRZ ;  /* 0x0000000000747805 */ /* 0x000fc4000001ff00 */
[----:B------:R-:W-:Y:S02]  /*16a0*/  CS2R R118, SRZ ;  /* 0x0000000000767805 */ /* 0x000fe4000001ff00 */
[----:B------:R-:W-:Y:S02]  /*16b0*/  CS2R R120, SRZ ;  /* 0x0000000000787805 */ /* 0x000fe4000001ff00 */
[----:B--2---:R-:W-:Y:S02]  /*16c0*/  ISETP.GE.AND P0, PT, R4, 0x1, PT ;  /* 0x000000010400780c */ /* 0x004fe40003f06270 */
[----:B------:R-:W-:Y:S02]  /*16d0*/  CS2R R122, SRZ ;  /* 0x00000000007a7805 */ /* 0x000fe4000001ff00 */
[----:B----4-:R-:W-:Y:S02]  /*16e0*/  R2UR UR7, R0 ;  /* 0x00000000000772ca */ /* 0x010fe400000e0000 */
        /* <DEDUP_REMOVED lines=8> */
[----:B------:R-:W-:Y:S02]  /*1770*/  MOV R6, UR39 ;  /* 0x0000002700067c02 */ /* 0x000fe40008000f00 */
[----:B------:R-:W-:Y:S02]  /*1780*/  CS2R R56, SRZ ;  /* 0x0000000000387805 */ /* 0x000fe4000001ff00 */
[----:B------:R-:W-:Y:S02]  /*1790*/  CS2R R58, SRZ ;  /* 0x00000000003a7805 */ /* 0x000fe4000001ff00 */
[----:B------:R-:W-:Y:S01]  /*17a0*/  CS2R R60, SRZ ;  /* 0x00000000003c7805 */ /* 0x000fe2000001ff00 */
[----:B------:R-:W-:Y:S01]  /*17b0*/  ULEA.HI UR8, UR7, UR7, URZ, 0x1 ;  /* 0x0000000707087291 */ /* 0x000fe2000f8f083f */
[----:B------:R-:W-:-:S02]  /*17c0*/  CS2R R62, SRZ ;  /* 0x00000000003e7805 */ /* 0x000fc4000001ff00 */
[----:B------:R-:W-:Y:S02]  /*17d0*/  CS2R R64, SRZ ;  /* 0x0000000000407805 */ /* 0x000fe4000001ff00 */
[----:B------:R-:W-:Y:S01]  /*17e0*/  CS2R R66, SRZ ;  /* 0x0000000000427805 */ /* 0x000fe2000001ff00 */
[----:B------:R-:W-:Y:S01]  /*17f0*/  ULOP3.LUT UR8, UR8, 0xffffe, URZ, 0xc0, !UPT ;  /* 0x000ffffe08087892 */ /* 0x000fe2000f8ec03f */
[----:B------:R-:W-:Y:S02]  /*1800*/  CS2R R68, SRZ ;  /* 0x0000000000447805 */ /* 0x000fe4000001ff00 */
[----:B------:R-:W-:Y:S02]  /*1810*/  CS2R R70, SRZ ;  /* 0x0000000000467805 */ /* 0x000fe4000001ff00 */
[----:B------:R-:W-:Y:S01]  /*1820*/  CS2R R72, SRZ ;  /* 0x0000000000487805 */ /* 0x000fe2000001ff00 */
[----:B------:R-:W-:Y:S01]  /*1830*/  UIADD3 UR8, UR7, -UR8, URZ ;  /* 0x8000000807087290 */ /* 0x000fe2000fffe03f */
[----:B------:R-:W-:-:S02]  /*1840*/  CS2R R74, SRZ ;  /* 0x00000000004a7805 */ /* 0x000fc4000001ff00 */
[----:B------:R-:W-:Y:S01]  /*1850*/  CS2R R76, SRZ ;  /* 0x00000000004c7805 */ /* 0x000fe2000001ff00 */
[----:B------:R-:W-:Y:S01]  /*1860*/  UMOV UR7, URZ ;  /* 0x0000003f00077c82 */ /* 0x000fe20008000000 */
[----:B------:R-:W-:Y:S01]  /*1870*/  ULEA UR8, UR8, UR51, 0xc ;  /* 0x0000003308087291 */ /* 0x000fe2000f8e603f */
[----:B------:R-:W-:Y:S02]  /*1880*/  CS2R R78, SRZ ;  /* 0x00000000004e7805 */ /* 0x000fe4000001ff00 */
[----:B------:R-:W-:Y:S02]  /*1890*/  CS2R R80, SRZ ;  /* 0x0000000000507805 */ /* 0x000fe4000001ff00 */
[----:B------:R-:W-:Y:S01]  /*18a0*/  CS2R R82, SRZ ;  /* 0x0000000000527805 */ /* 0x000fe2000001ff00 */
[----:B------:R-:W-:Y:S01]  /*18b0*/  UIADD3 UR8, UR8, 0x6200, URZ ;  /* 0x0000620008087890 */ /* 0x000fe2000fffe03f */
[----:B------:R-:W-:Y:S02]  /*18c0*/  CS2R R84, SRZ ;  /* 0x0000000000547805 */ /* 0x000fe4000001ff00 */
[----:B------:R-:W-:-:S02]  /*18d0*/  CS2R R86, SRZ ;  /* 0x0000000000567805 */ /* 0x000fc4000001ff00 */
[----:B------:R-:W-:Y:S01]  /*18e0*/  CS2R R24, SRZ ;  /* 0x0000000000187805 */ /* 0x000fe2000001ff00 */
[----:B------:R-:W-:Y:S01]  /*18f0*/  USHF.R.U32.HI UR8, URZ, 0x4, UR8 ;  /* 0x000000043f087899 */ /* 0x000fe20008011608 */
[----:B------:R-:W-:Y:S02]  /*1900*/  CS2R R26, SRZ ;  /* 0x00000000001a7805 */ /* 0x000fe4000001ff00 */
[----:B------:R-:W-:Y:S02]  /*1910*/  CS2R R28, SRZ ;  /* 0x00000000001c7805 */ /* 0x000fe4000001ff00 */
[----:B------:R-:W-:Y:S01]  /*1920*/  CS2R R30, SRZ ;  /* 0x00000000001e7805 */ /* 0x000fe2000001ff00 */
[----:B------:R-:W-:Y:S01]  /*1930*/  ULOP3.LUT UR12, UR8, 0x3fff, URZ, 0xc0, !UPT ;  /* 0x00003fff080c7892 */ /* 0x000fe2000f8ec03f */
        /* <DEDUP_REMOVED lines=11> */
[----:B------:R-:W-:Y:S01]  /*19f0*/  CS2R R54, SRZ ;  /* 0x0000000000367805 */ /* 0x000fe2000001ff00 */
[----:B------:R-:W-:Y:S06]  /*1a00*/  @!P0 BRA `(.L_x_16) ;  /* 0x00000008006c8947 */ /* 0x000fec0003800000 */
[----:B------:R-:W-:-:S13]  /*1a10*/  ISETP.NE.AND P1, PT, R156, 0x3, PT ;  /* 0x000000039c00780c */ /* 0x000fda0003f25270 */
[----:B------:R-:W-:Y:S05]  /*1a20*/  @!P1 BRA `(.L_x_17) ;  /* 0x0000000000049947 */ /* 0x000fea0003800000 */
[----:B------:R-:W-:Y:S01]  /*1a30*/  BPT.TRAP 0x1 ;  /* 0x000000040000795c */ /* 0x000fe20000300000 */
.L_x_17:
[----:B------:R-:W-:Y:S01]  /*1a40*/  ULEA UR5, UR4, UR51, 0x3 ;  /* 0x0000003304057291 */ /* 0x000fe2000f8e183f */
[----:B------:R-:W-:-:S05]  /*1a50*/  IMAD.U32 R0, RZ, RZ, UR39 ;  /* 0x00000027ff007e24 */ /* 0x000fca000f8e00ff */
[----:B------:R-:W-:-:S04]  /*1a60*/  SHF.L.U32 R0, R0, 0x1f, RZ ;  /* 0x0000001f00007819 */ /* 0x000fc800000006ff */
[----:B------:R2:W3:Y:S01]  /*1a70*/  SYNCS.PHASECHK.TRANS64.TRYWAIT P0, [UR5], R0 ;  /* 0x00000000ff0075a7 */ /* 0x0004e20008000145 */
[----:B------:R-:W-:Y:S05]  /*1a80*/  @!P1 BRA `(.L_x_18) ;  /* 0x0000000000049947 */ /* 0x000fea0003800000 */
[----:B------:R-:W-:Y:S01]  /*1a90*/  BPT.TRAP 0x1 ;  /* 0x000000040000795c */ /* 0x000fe20000300000 */
.L_x_18:
[----:B---3--:R-:W-:Y:S05]  /*1aa0*/  @P0 BRA `(.L_x_19) ;  /* 0x0000000000080947 */ /* 0x008fea0003800000 */
[----:B------:R-:W3:Y:S02]  /*1ab0*/  SYNCS.PHASECHK.TRANS64.TRYWAIT P0, [UR5], R0 ;  /* 0x00000000ff0075a7 */ /* 0x000ee40008000145 */
[----:B---3--:R-:W-:Y:S05]  /*1ac0*/  @!P0 BRA `(.L_x_20) ;  /* 0x0000007400b88947 */ /* 0x008fea0003800000 */
.L_x_19:
[----:B------:R-:W-:Y:S01]  /*1ad0*/  UIADD3 UR5, UR51, 0x2e200, URZ ;  /* 0x0002e20033057890 */ /* 0x000fe2000fffe03f */
[----:B------:R-:W-:Y:S01]  /*1ae0*/  WARPGROUP.ARRIVE ;  /* 0x00000000000079c5 */ /* 0x000fe20000000000 */
[----:B------:R-:W-:Y:S01]  /*1af0*/  ULOP3.LUT UR7, UR12, 0x10000, URZ, 0xfc, !UPT ;  /* 0x000100000c077892 */ /* 0x000fe2000f8efc3f */
[----:B------:R-:W-:Y:S01]  /*1b00*/  CS2R R92, SRZ ;  /* 0x00000000005c7805 */ /* 0x000fe2000001ff00 */
[----:B------:R-:W-:Y:S01]  /*1b10*/  USHF.R.U32.HI UR5, URZ, 0x4, UR5 ;  /* 0x000000043f057899 */ /* 0x000fe20008011605 */
[----:B------:R-:W-:Y:S01]  /*1b20*/  CS2R R94, SRZ ;  /* 0x00000000005e7805 */ /* 0x000fe2000001ff00 */
[----:B------:R-:W-:Y:S01]  /*1b30*/  ULEA UR7, UR4, UR7, 0xa ;  /* 0x0000000704077291 */ /* 0x000fe2000f8e503f */
[----:B------:R-:W-:Y:S01]  /*1b40*/  CS2R R96, SRZ ;  /* 0x0000000000607805 */ /* 0x000fe2000001ff00 */
[----:B------:R-:W-:Y:S01]  /*1b50*/  ULOP3.LUT UR5, UR5, 0x3fff, URZ, 0xc0, !UPT ;  /* 0x00003fff05057892 */ /* 0x000fe2000f8ec03f */
[----:B------:R-:W-:Y:S01]  /*1b60*/  CS2R R98, SRZ ;  /* 0x0000000000627805 */ /* 0x000fe2000001ff00 */
[----:B------:R-:W-:Y:S01]  /*1b70*/  UMOV UR9, 0x80000020 ;  /* 0x8000002000097882 */ /* 0x000fe20000000000 */
[----:B------:R-:W-:Y:S01]  /*1b80*/  UMOV UR11, 0x80000020 ;  /* 0x80000020000b7882 */ /* 0x000fe20000000000 */
[----:B------:R-:W-:Y:S01]  /*1b90*/  ULOP3.LUT UR5, UR5, 0x10000, URZ, 0xfc, !UPT ;  /* 0x0001000005057892 */ /* 0x000fe2000f8efc3f */
[----:B------:R-:W-:Y:S01]  /*1ba0*/  CS2R R100, SRZ ;  /* 0x0000000000647805 */ /* 0x000fe2000001ff00 */
[----:B------:R-:W-:Y:S01]  /*1bb0*/  UMOV UR8, UR7 ;  /* 0x0000000700087c82 */ /* 0x000fe20008000000 */
[----:B------:R-:W-:Y:S01]  /*1bc0*/  CS2R R102, SRZ ;  /* 0x0000000000667805 */ /* 0x000fe2000001ff00 */
[----:B------:R-:W-:Y:S01]  /*1bd0*/  ULEA UR6, UR4, UR5, 0x8 ;  /* 0x0000000504067291 */ /* 0x000fe2000f8e403f */
[----:B------:R-:W-:Y:S01]  /*1be0*/  CS2R R104, SRZ ;  /* 0x0000000000687805 */ /* 0x000fe2000001ff00 */
[----:B------:R-:W-:Y:S01]  /*1bf0*/  UIADD3 UR5, UR7, 0x200, URZ ;  /* 0x0000020007057890 */ /* 0x000fe2000fffe03f */
[----:B------:R-:W-:-:S02]  /*1c00*/  CS2R R106, SRZ ;  /* 0x00000000006a7805 */ /* 0x000fc4000001ff00 */
[----:B------:R-:W-:Y:S02]  /*1c10*/  CS2R R124, SRZ ;  /* 0x00000000007c7805 */ /* 0x000fe4000001ff00 */
[----:B------:R-:W-:Y:S02]  /*1c20*/  CS2R R126, SRZ ;  /* 0x00000000007e7805 */ /* 0x000fe4000001ff00 */
[----:B------:R-:W-:Y:S01]  /*1c30*/  CS2R R128, SRZ ;  /* 0x0000000000807805 */ /* 0x000fe2000001ff00 */
[----:B------:R-:W-:Y:S01]  /*1c40*/  UMOV UR10, UR6 ;  /* 0x00000006000a7c82 */ /* 0x000fe20008000000 */
[----:B------:R-:W-:Y:S01]  /*1c50*/  CS2R R130, SRZ ;  /* 0x0000000000827805 */ /* 0x000fe2000001ff00 */
[----:B------:R-:W-:Y:S01]  /*1c60*/  QGMMA.64x64x32.F32.E4M3.E4M3 R56, gdesc[UR8], RZ, !UPT, gsb0 ;  /* 0x00e00000083879f3 */ /* 0x000fe2000c0008ff */
[----:B------:R-:W-:Y:S01]  /*1c70*/  UMOV UR8, UR5 ;  /* 0x0000000500087c82 */ /* 0x000fe20008000000 */
[----:B------:R-:W-:Y:S01]  /*1c80*/  UMOV UR9, 0x80000020 ;  /* 0x8000002000097882 */ /* 0x000fe20000000000 */
[----:B------:R-:W-:Y:S01]  /*1c90*/  UMOV UR5, 0x2 ;  /* 0x0000000200057882 */ /* 0x000fe20000000000 */
        /* <DEDUP_REMOVED lines=20> */
[----:B------:R-:W-:Y:S02]  /*1de0*/  WARPGROUP.DEPBAR.LE gsb0, 0x0 ;  /* 0x00008000000079c5 */ /* 0x000fe40000010000 */
[----:B------:R-:W-:-:S06]  /*1df0*/  WARPGROUP.ARRIVE ;  /* 0x00000000000079c5 */ /* 0x000fcc0000000000 */
[----:B------:R-:W-:Y:S01]  /*1e00*/  QGMMA.64x64x32.F32.E4M3.E4M3 R24, gdesc[UR8], RZ, !UPT, gsb0 ;  /* 0x00e00000081879f3 */ /* 0x000fe2000c0008ff */
[----:B------:R-:W-:Y:S02]  /*1e10*/  UIADD3 UR8, UR7, 0x2, URZ ;  /* 0x0000000207087890 */ /* 0x000fe4000fffe03f */
[----:B------:R-:W-:Y:S01]  /*1e20*/  UIADD3 UR10, UR6, 0x2, URZ ;  /* 0x00000002060a7890 */ /* 0x000fe2000fffe03f */
[----:B------:R-:W-:Y:S01]  /*1e30*/  UMOV UR9, 0x80000020 ;  /* 0x8000002000097882 */ /* 0x000fe20000000000 */
[----:B------:R-:W-:Y:S01]  /*1e40*/  UMOV UR11, 0x80000020 ;  /* 0x80000020000b7882 */ /* 0x000fe20000000000 */
[----:B------:R-:W-:Y:S01]  /*1e50*/  UIADD3 UR7, UR7, 0x202, URZ ;  /* 0x0000020207077890 */ /* 0x000fe2000fffe03f */
[----:B------:R-:W-:Y:S02]  /*1e60*/  ULDC UR6, c[0x0][0x50c] ;  /* 0x0001430000067ab9 */ /* 0x000fe40000000800 */
[----:B------:R-:W-:-:S04]  /*1e70*/  UISETP.NE.AND UP0, UPT, UR6, 0x2, UPT ;  /* 0x000000020600788c */ /* 0x000fc8000bf05270 */
[----:B------:R-:W-:-:S06]  /*1e80*/  USEL UR6, URZ, 0x1, UP0 ;  /* 0x000000013f067887 */ /* 0x000fcc0008000000 */
[----:B------:R-:W-:Y:S01]  /*1e90*/  ISETP.NE.AND P0, PT, RZ, UR6, PT ;  /* 0x00000006ff007c0c */ /* 0x000fe2000bf05270 */
[----:B------:R-:W-:Y:S02]  /*1ea0*/  WARPGROUP.DEPBAR.LE gsb0, 0x0 ;  /* 0x00008000000079c5 */ /* 0x000fe40000010000 */
[----:B------:R-:W-:-:S06]  /*1eb0*/  WARPGROUP.ARRIVE ;  /* 0x00000000000079c5 */ /* 0x000fcc0000000000 */
[----:B------:R-:W-:Y:S01]  /*1ec0*/  QGMMA.64x64x32.F32.E4M3.E4M3 R56, gdesc[UR8], R56, gsb0 ;  /* 0x00e00000083879f3 */ /* 0x000fe20008000838 */
[----:B------:R-:W-:Y:S01]  /*1ed0*/  UMOV UR8, UR7 ;  /* 0x0000000700087c82 */ /* 0x000fe20008000000 */
[----:B------:R-:W-:Y:S01]  /*1ee0*/  UMOV UR9, 0x80000020 ;  /* 0x8000002000097882 */ /* 0x000fe20000000000 */
[----:B------:R-:W-:Y:S02]  /*1ef0*/  WARPGROUP.DEPBAR.LE gsb0, 0x0 ;  /* 0x00008000000079c5 */ /* 0x000fe40000010000 */
[----:B------:R-:W-:-:S06]  /*1f00*/  WARPGROUP.ARRIVE ;  /* 0x00000000000079c5 */ /* 0x000fcc0000000000 */
[----:B------:R-:W-:Y:S03]  /*1f10*/  QGMMA.64x64x32.F32.E4M3.E4M3 R24, gdesc[UR8], R24, gsb0 ;  /* 0x00e00000081879f3 */ /* 0x000fe60008000818 */
[----:B------:R-:W-:Y:S02]  /*1f20*/  WARPGROUP.DEPBAR.LE gsb0, 0x0 ;  /* 0x00008000000079c5 */ /* 0x000fe40000010000 */
[----:B------:R-:W-:Y:S05]  /*1f30*/  @!P0 BRA `(.L_x_21) ;  /* 0x0000000400048947 */ /* 0x000fea0003800000 */
[----:B------:R-:W-:Y:S01]  /*1f40*/  FADD R155, RZ, R56 ;  /* 0x00000038ff9b7221 */ /* 0x000fe20000000000 */
[----:B------:R-:W-:-:S01]  /*1f50*/  FADD R154, RZ, R57 ;  /* 0x00000039ff9a7221 */ /* 0x000fc20000000000 */
        /* <DEDUP_REMOVED lines=62> */
[----:B------:R-:W-:-:S06]  /*2340*/  UMOV UR5, URZ ;  /* 0x0000003f00057c82 */ /* 0x000fcc0008000000 */
.L_x_21:
[----:B------:R-:W-:-:S04]  /*2350*/  UIADD3 UR13, UR4, 0x1, URZ ;  /* 0x00000001040d7890 */ /* 0x000fc8000fffe03f */
[----:B------:R-:W-:-:S04]  /*2360*/  UISETP.NE.AND UP0, UPT, UR13, 0xa, UPT ;  /* 0x0000000a0d00788c */ /* 0x000fc8000bf05270 */
[----:B------:R-:W-:Y:S02]  /*2370*/  USEL UR7, URZ, 0x1, UP0 ;  /* 0x000000013f077887 */ /* 0x000fe40008000000 */
[----:B------:R-:W-:Y:S02]  /*2380*/  USEL UR13, UR13, URZ, UP0 ;  /* 0x0000003f0d0d7287 */ /* 0x000fe40008000000 */
[----:B------:R-:W-:-:S06]  /*2390*/  ULOP3.LUT UR7, UR39, UR7, URZ, 0x3c, !UPT ;  /* 0x0000000727077292 */ /* 0x000fcc000f8e3c3f */
[----:B------:R-:W-:Y:S01]  /*23a0*/  IMAD.U32 R6, RZ, RZ, UR7 ;  /* 0x00000007ff067e24 */ /* 0x000fe2000f8e00ff */
[----:B------:R-:W-:-:S06]  /*23b0*/  UMOV UR7, 0x1 ;  /* 0x0000000100077882 */ /* 0x000fcc0000000000 */
.L_x_16:
[----:B------:R-:W-:-:S04]  /*23c0*/  UISETP.LT.AND UP0, UPT, UR50, 0x1, UPT ;  /* 0x000000013200788c */ /* 0x000fc8000bf01270 */
[----:B------:R-:W-:-:S04]  /*23d0*/  USEL UR8, UR50, 0x1, UP0 ;  /* 0x0000000132087887 */ /* 0x000fc80008000000 */
[----:B------:R-:W-:-:S04]  /*23e0*/  UIADD3 UR8, UR50, -UR8, URZ ;  /* 0x8000000832087290 */ /* 0x000fc8000fffe03f */
[----:B------:R-:W-:-:S06]  /*23f0*/  UISETP.GE.AND UP0, UPT, UR8, 0x1, UPT ;  /* 0x000000010800788c */ /* 0x000fcc000bf06270 */
[----:B------:R-:W-:-:S13]  /*2400*/  PLOP3.LUT P0, PT, PT, PT, UP0, 0x80, 0x0 ;  /* 0x000000000000781c */ /* 0x000fda0003f0f008 */
[----:B------:R-:W-:Y:S05]  /*2410*/  @!P0 BRA `(.L_x_22) ;  /* 0x0000000800348947 */ /* 0x000fea0003800000 */
[----:B--23--:R-:W-:Y:S01]  /*2420*/  IMAD.U32 R0, RZ, RZ, UR8 ;  /* 0x00000008ff007e24 */ /* 0x00cfe2000f8e00ff */
[----:B------:R-:W-:Y:S01]  /*2430*/  UMOV UR14, UR4 ;  /* 0x00000004000e7c82 */ /* 0x000fe20008000000 */
[----:B------:R-:W-:-:S05]  /*2440*/  ULDC UR16, c[0x0][0x50c] ;  /* 0x0001430000107ab9 */ /* 0x000fca0000000800 */
.L_x_30:
[----:B------:R-:W-:-:S13]  /*2450*/  ISETP.NE.AND P1, PT, R156, 0x3, PT ;  /* 0x000000039c00780c */ /* 0x000fda0003f25270 */
[----:B--23--:R-:W-:Y:S05]  /*2460*/  @!P1 BRA `(.L_x_23) ;  /* 0x0000000000049947 */ /* 0x00cfea0003800000 */
[----:B------:R-:W-:Y:S01]  /*2470*/  BPT.TRAP 0x1 ;  /* 0x000000040000795c */ /* 0x000fe20000300000 */
.L_x_23:
[----:B------:R-:W-:Y:S01]  /*2480*/  ULEA UR8, UR13, UR51, 0x3 ;  /* 0x000000330d087291 */ /* 0x000fe2000f8e183f */
[----:B------:R-:W-:-:S08]  /*2490*/  SHF.L.U32 R4, R6, 0x1f, RZ ;  /* 0x0000001f06047819 */ /* 0x000fd000000006ff */
[----:B------:R2:W3:Y:S01]  /*24a0*/  SYNCS.PHASECHK.TRANS64.TRYWAIT P0, [UR8], R4 ;  /* 0x00000004ff0075a7 */ /* 0x0004e20008000148 */
[----:B------:R-:W-:Y:S05]  /*24b0*/  @!P1 BRA `(.L_x_24) ;  /* 0x0000000000049947 */ /* 0x000fea0003800000 */
[----:B------:R-:W-:Y:S01]  /*24c0*/  BPT.TRAP 0x1 ;  /* 0x000000040000795c */ /* 0x000fe20000300000 */
.L_x_24:
[----:B---3--:R-:W-:Y:S05]  /*24d0*/  @P0 BRA `(.L_x_25) ;  /* 0x0000000000080947 */ /* 0x008fea0003800000 */
[----:B------:R-:W3:Y:S02]  /*24e0*/  SYNCS.PHASECHK.TRANS64.TRYWAIT P0, [UR8], R4 ;  /* 0x00000004ff0075a7 */ /* 0x000ee40008000148 */
[----:B---3--:R-:W-:Y:S05]  /*24f0*/  @!P0 BRA `(.L_x_26) ;  /* 0x0000006c00448947 */ /* 0x008fea0003800000 */
.L_x_25:
[----:B------:R-:W-:Y:S01]  /*2500*/  UIADD3 UR8, UR51, 0x2e200, URZ ;  /* 0x0002e20033087890 */ /* 0x000fe2000fffe03f */
[----:B------:R-:W-:Y:S01]  /*2510*/  WARPGROUP.ARRIVE ;  /* 0x00000000000079c5 */ /* 0x000fe20000000000 */
[----:B------:R-:W-:Y:S02]  /*2520*/  UISETP.NE.AND UP0, UPT, UR6, URZ, UPT ;  /* 0x0000003f0600728c */ /* 0x000fe4000bf05270 */
[----:B------:R-:W-:Y:S02]  /*2530*/  USHF.R.U32.HI UR8, URZ, 0x4, UR8 ;  /* 0x000000043f087899 */ /* 0x000fe40008011608 */
[----:B------:R-:W-:Y:S02]  /*2540*/  USEL UR7, UR7, URZ, !UP0 ;  /* 0x0000003f07077287 */ /* 0x000fe4000c000000 */
[----:B------:R-:W-:Y:S02]  /*2550*/  ULOP3.LUT UR8, UR8, 0x3fff, URZ, 0xc0, !UPT ;  /* 0x00003fff08087892 */ /* 0x000fe4000f8ec03f */
[----:B------:R-:W-:-:S02]  /*2560*/  ULOP3.LUT UR6, UR12, 0x10000, URZ, 0xfc, !UPT ;  /* 0x000100000c067892 */ /* 0x000fc4000f8efc3f */
[----:B------:R-:W-:Y:S02]  /*2570*/  ULOP3.LUT UR8, UR8, 0x10000, URZ, 0xfc, !UPT ;  /* 0x0001000008087892 */ /* 0x000fe4000f8efc3f */
[----:B------:R-:W-:Y:S02]  /*2580*/  UISETP.NE.U32.AND UP0, UPT, UR7, URZ, UPT ;  /* 0x0000003f0700728c */ /* 0x000fe4000bf05070 */
[----:B------:R-:W-:Y:S02]  /*2590*/  ULEA UR7, UR13, UR6, 0xa ;  /* 0x000000060d077291 */ /* 0x000fe4000f8e503f */
[----:B------:R-:W-:Y:S01]  /*25a0*/  ULEA UR6, UR13, UR8, 0x8 ;  /* 0x000000080d067291 */ /* 0x000fe2000f8e403f */
[----:B------:R-:W-:Y:S01]  /*25b0*/  UMOV UR9, 0x80000020 ;  /* 0x8000002000097882 */ /* 0x000fe20000000000 */
[----:B------:R-:W-:Y:S01]  /*25c0*/  UMOV UR11, 0x80000020 ;  /* 0x80000020000b7882 */ /* 0x000fe20000000000 */
[----:B------:R-:W-:Y:S02]  /*25d0*/  UIADD3 UR15, UR7, 0x200, URZ ;  /* 0x00000200070f7890 */ /* 0x000fe4000fffe03f */
[----:B------:R-:W-:-:S02]  /*25e0*/  UMOV UR8, UR7 ;  /* 0x0000000700087c82 */ /* 0x000fc40008000000 */
[----:B------:R-:W-:Y:S01]  /*25f0*/  UMOV UR10, UR6 ;  /* 0x00000006000a7c82 */ /* 0x000fe20008000000 */
[----:B------:R-:W-:Y:S01]  /*2600*/  UIADD3 UR5, UR5, 0x2, URZ ;  /* 0x0000000205057890 */ /* 0x000fe2000fffe03f */
[----:B------:R-:W-:Y:S01]  /*2610*/  QGMMA.64x64x32.F32.E4M3.E4M3 R56, gdesc[UR8], R56, UP0, gsb0 ;  /* 0x00e00000083879f3 */ /* 0x000fe2000b800838 */
[----:B------:R-:W-:Y:S01]  /*2620*/  UMOV UR9, 0x80000020 ;  /* 0x8000002000097882 */ /* 0x000fe20000000000 */
[----:B------:R-:W-:Y:S01]  /*2630*/  UMOV UR8, UR15 ;  /* 0x0000000f00087c82 */ /* 0x000fe20008000000 */
[----:B------:R-:W-:Y:S02]  /*2640*/  WARPGROUP.DEPBAR.LE gsb0, 0x0 ;  /* 0x00008000000079c5 */ /* 0x000fe40000010000 */
[----:B------:R-:W-:-:S06]  /*2650*/  WARPGROUP.ARRIVE ;  /* 0x00000000000079c5 */ /* 0x000fcc0000000000 */
[----:B------:R-:W-:Y:S01]  /*2660*/  QGMMA.64x64x32.F32.E4M3.E4M3 R24, gdesc[UR8], R24, UP0, gsb0 ;  /* 0x00e00000081879f3 */ /* 0x000fe2000b800818 */
[----:B------:R-:W-:Y:S02]  /*2670*/  UIADD3 UR8, UR7, 0x2, URZ ;  /* 0x0000000207087890 */ /* 0x000fe4000fffe03f */
[----:B------:R-:W-:Y:S01]  /*2680*/  UIADD3 UR10, UR6, 0x2, URZ ;  /* 0x00000002060a7890 */ /* 0x000fe2000fffe03f */
[----:B------:R-:W-:Y:S01]  /*2690*/  UMOV UR9, 0x80000020 ;  /* 0x8000002000097882 */ /* 0x000fe20000000000 */
[----:B------:R-:W-:Y:S01]  /*26a0*/  UMOV UR11, 0x80000020 ;  /* 0x80000020000b7882 */ /* 0x000fe20000000000 */
[----:B------:R-:W-:Y:S02]  /*26b0*/  UIADD3 UR7, UR7, 0x202, URZ ;  /* 0x0000020207077890 */ /* 0x000fe4000fffe03f */
[----:B------:R-:W-:-:S04]  /*26c0*/  UISETP.NE.AND UP0, UPT, UR5, UR16, UPT ;  /* 0x000000100500728c */ /* 0x000fc8000bf05270 */
        /* <DEDUP_REMOVED lines=12> */
[----:B------:R-:W-:Y:S01]  /*2790*/  FADD R155, R56, R155 ;  /* 0x0000009b389b7221 */ /* 0x000fe20000000000 */
[----:B------:R-:W-:-:S01]  /*27a0*/  FADD R154, R57, R154 ;  /* 0x0000009a399a7221 */ /* 0x000fc20000000000 */
        /* <DEDUP_REMOVED lines=62> */
[----:B------:R-:W-:-:S06]  /*2b90*/  UMOV UR5, URZ ;  /* 0x0000003f00057c82 */ /* 0x000fcc0008000000 */
.L_x_27:
[----:B------:R-:W-:Y:S05]  /*2ba0*/  @!P1 BRA `(.L_x_28) ;  /* 0x0000000000049947 */ /* 0x000fea0003800000 */
[----:B------:R-:W-:Y:S01]  /*2bb0*/  BPT.TRAP 0x1 ;  /* 0x000000040000795c */ /* 0x000fe20000300000 */
.L_x_28:
[----:B------:R-:W-:Y:S01]  /*2bc0*/  ULEA UR7, UR14, UR51, 0x3 ;  /* 0x000000330e077291 */ /* 0x000fe2000f8e183f */
[----:B------:R-:W-:-:S03]  /*2bd0*/  ISETP.GT.U32.AND P0, PT, R19, 0x1, PT ;  /* 0x000000011300780c */ /* 0x000fc60003f04070 */
[----:B------:R-:W-:-:S04]  /*2be0*/  UIADD3 UR7, UR7, 0x50, URZ ;  /* 0x0000005007077890 */ /* 0x000fc8000fffe03f */
[----:B------:R-:W-:-:S09]  /*2bf0*/  UPRMT UR7, URZ, 0x654, UR7 ;  /* 0x000006543f077896 */ /* 0x000fd20008000007 */
[----:B------:R-:W-:Y:S01]  /*2c00*/  SYNCS.ARRIVE.TRANS64.RED.A1T0 RZ, [UR7], RZ ;  /* 0x000000ffffff79a7 */ /* 0x000fe20008100407 */
[----:B------:R-:W-:Y:S05]  /*2c10*/  @P0 BRA `(.L_x_29) ;  /* 0x0000000000040947 */ /* 0x000fea0003800000 */
[----:B------:R-:W-:Y:S01]  /*2c20*/  BPT.TRAP 0x1 ;  /* 0x000000040000795c */ /* 0x000fe20000300000 */
.L_x_29:
[----:B------:R-:W-:Y:S01]  /*2c30*/  UIADD3 UR13, UR13, 0x1, URZ ;  /* 0x000000010d0d7890 */ /* 0x000fe2000fffe03f */
[C---:B------:R-:W-:Y:S01]  /*2c40*/  ISETP.GT.AND P0, PT, R0.reuse, 0x1, PT ;  /* 0x000000010000780c */ /* 0x040fe20003f04270 */
[----:B------:R-:W-:Y:S01]  /*2c50*/  UIADD3 UR14, UR14, 0x1, URZ ;  /* 0x000000010e0e7890 */ /* 0x000fe2000fffe03f */
[----:B------:R-:W-:Y:S01]  /*2c60*/  VIADD R0, R0, 0xffffffff ;  /* 0xffffffff00007836 */ /* 0x000fe20000000000 */
[----:B------:R-:W-:Y:S02]  /*2c70*/  UISETP.NE.AND UP0, UPT, UR13, 0xa, UPT ;  /* 0x0000000a0d00788c */ /* 0x000fe4000bf05270 */
[----:B------:R-:W-:Y:S02]  /*2c80*/  UISETP.NE.AND UP1, UPT, UR14, 0xa, UPT ;  /* 0x0000000a0e00788c */ /* 0x000fe4000bf25270 */
[----:B------:R-:W-:Y:S02]  /*2c90*/  USEL UR7, URZ, 0x1, UP0 ;  /* 0x000000013f077887 */ /* 0x000fe40008000000 */
[----:B------:R-:W-:-:S02]  /*2ca0*/  USEL UR13, UR13, URZ, UP0 ;  /* 0x0000003f0d0d7287 */ /* 0x000fc40008000000 */
[----:B------:R-:W-:Y:S02]  /*2cb0*/  USEL UR14, UR14, URZ, UP1 ;  /* 0x0000003f0e0e7287 */ /* 0x000fe40008800000 */
[----:B------:R-:W-:Y:S01]  /*2cc0*/  LOP3.LUT R6, R6, UR7, RZ, 0x3c, !PT ;  /* 0x0000000706067c12 */ /* 0x000fe2000f8e3cff */
[----:B------:R-:W-:Y:S01]  /*2cd0*/  UMOV UR7, 0x1 ;  /* 0x0000000100077882 */ /* 0x000fe20000000000 */
[----:B------:R-:W-:Y:S08]  /*2ce0*/  @P0 BRA `(.L_x_30) ;  /* 0xfffffff400d80947 */ /* 0x000ff0000383ffff */
.L_x_22:
[----:B------:R-:W-:Y:S01]  /*2cf0*/  UISETP.NE.AND UP0, UPT, UR5, URZ, UPT ;  /* 0x0000003f0500728c */ /* 0x000fe2000bf05270 */
[----:B--23--:R-:W2:Y:S03]  /*2d00*/  LDC R0, c[0x0][0x28c] ;  /* 0x0000a300ff007b82 */ /* 0x00cea60000000800 */
[----:B------:R-:W-:-:S06]  /*2d10*/  USEL UR5, URZ, 0x1, !UP0 ;  /* 0x000000013f057887 */ /* 0x000fcc000c000000 */
[----:B------:R-:W-:Y:S02]  /*2d20*/  ISETP.NE.AND P0, PT, RZ, UR5, PT ;  /* 0x00000005ff007c0c */ /* 0x000fe4000bf05270 */
[----:B--2---:R-:W-:-:S11]  /*2d30*/  ISETP.GE.AND P1, PT, R0, 0x1, PT ;  /* 0x000000010000780c */ /* 0x004fd60003f26270 */
[----:B------:R-:W-:Y:S05]  /*2d40*/  @!P0 BRA `(.L_x_31) ;  /* 0x0000000400008947 */ /* 0x000fea0003800000 */
[----:B------:R-:W-:Y:S01]  /*2d50*/  FADD R155, R56, R155 ;  /* 0x0000009b389b7221 */ /* 0x000fe20000000000 */
        /* <DEDUP_REMOVED lines=62> */
[----:B------:R-:W-:-:S07]  /*3140*/  FADD R92, R92, R55 ;  /* 0x000000375c5c7221 */ /* 0x000fce0000000000 */
.L_x_31:
[----:B------:R-:W-:Y:S05]  /*3150*/  @!P1 BRA `(.L_x_32) ;  /* 0x0000000000409947 */ /* 0x000fea0003800000 */
[----:B------:R-:W-:-:S13]  /*3160*/  ISETP.NE.AND P0, PT, R156, 0x3, PT ;  /* 0x000000039c00780c */ /* 0x000fda0003f05270 */
[----:B------:R-:W-:Y:S05]  /*3170*/  @!P0 BRA `(.L_x_33) ;  /* 0x0000000000048947 */ /* 0x000fea0003800000 */
[----:B------:R-:W-:Y:S01]  /*3180*/  BPT.TRAP 0x1 ;  /* 0x000000040000795c */ /* 0x000fe20000300000 */
.L_x_33:
[----:B------:R-:W-:Y:S01]  /*3190*/  UISETP.LT.AND UP0, UPT, UR50, 0x1, UPT ;  /* 0x000000013200788c */ /* 0x000fe2000bf01270 */
[----:B------:R-:W-:-:S03]  /*31a0*/  ISETP.GT.U32.AND P0, PT, R19, 0x1, PT ;  /* 0x000000011300780c */ /* 0x000fc60003f04070 */
[----:B------:R-:W-:-:S04]  /*31b0*/  USEL UR5, UR50, 0x1, UP0 ;  /* 0x0000000132057887 */ /* 0x000fc80008000000 */
[----:B------:R-:W-:-:S04]  /*31c0*/  UIADD3 UR5, UR4, UR50, -UR5 ;  /* 0x0000003204057290 */ /* 0x000fc8000fffe805 */
[----:B------:R-:W-:-:S04]  /*31d0*/  UIMAD.WIDE.U32 UR6, UR5, -0x33333333, URZ ;  /* 0xcccccccd050678a5 */ /* 0x000fc8000f8e003f */
[----:B------:R-:W-:-:S04]  /*31e0*/  USHF.R.U32.HI UR6, URZ, 0x3, UR7 ;  /* 0x000000033f067899 */ /* 0x000fc80008011607 */
[----:B------:R-:W-:-:S04]  /*31f0*/  UIMAD UR5, UR6, -0xa, UR5 ;  /* 0xfffffff6060578a4 */ /* 0x000fc8000f8e0205 */
[----:B------:R-:W-:-:S04]  /*3200*/  ULEA UR5, UR5, UR51, 0x3 ;  /* 0x0000003305057291 */ /* 0x000fc8000f8e183f */
[----:B------:R-:W-:-:S04]  /*3210*/  UIADD3 UR5, UR5, 0x50, URZ ;  /* 0x0000005005057890 */ /* 0x000fc8000fffe03f */
[----:B------:R-:W-:-:S09]  /*3220*/  UPRMT UR5, URZ, 0x654, UR5 ;  /* 0x000006543f057896 */ /* 0x000fd20008000005 */
[----:B------:R-:W-:Y:S01]  /*3230*/  SYNCS.ARRIVE.TRANS64.RED.A1T0 RZ, [UR5], RZ ;  /* 0x000000ffffff79a7 */ /* 0x000fe20008100405 */
[----:B------:R-:W-:Y:S05]  /*3240*/  @P0 BRA `(.L_x_32) ;  /* 0x0000000000040947 */ /* 0x000fea0003800000 */
[----:B------:R-:W-:Y:S01]  /*3250*/  BPT.TRAP 0x1 ;  /* 0x000000040000795c */ /* 0x000fe20000300000 */
.L_x_32:
[----:B------:R-:W-:Y:S01]  /*3260*/  UIADD3 UR6, UR51, 0x100, URZ ;  /* 0x0000010033067890 */ /* 0x000fe2000fffe03f */
[----:B------:R-:W-:Y:S01]  /*3270*/  R2UR UR46, R3 ;  /* 0x00000000032e72ca */ /* 0x000fe200000e0000 */
[----:B------:R-:W-:Y:S01]  /*3280*/  UIADD3 UR52, UR50, UR4, URZ ;  /* 0x0000000432347290 */ /* 0x000fe2000fffe03f */
[----:B------:R-:W-:Y:S01]  /*3290*/  R2UR UR45, R7 ;  /* 0x00000000072d72ca */ /* 0x000fe200000e0000 */
[----:B------:R-:W-:Y:S02]  /*32a0*/  UISETP.GE.U32.AND UP1, UPT, UR50, 0xa, UPT ;  /* 0x0000000a3200788c */ /* 0x000fe4000bf26070 */
[----:B------:R-:W-:Y:S02]  /*32b0*/  ULOP3.LUT UP2, URZ, UR6, 0x9f, URZ, 0xc0, !UPT ;  /* 0x0000009f063f7892 */ /* 0x000fe4000f84c03f */
[----:B------:R-:W-:-:S04]  /*32c0*/  UISETP.GT.U32.AND UP0, UPT, UR52, 0x9, UPT ;  /* 0x000000093400788c */ /* 0x000fc8000bf04070 */
[----:B------:R-:W-:Y:S01]  /*32d0*/  UISETP.LT.U32.AND UP0, UPT, UR50, 0xa, UP0 ;  /* 0x0000000a3200788c */ /* 0x000fe20008701070 */
[----:B------:R-:W-:Y:S01]  /*32e0*/  PLOP3.LUT P0, PT, PT, PT, UP2, 0x80, 0x0 ;  /* 0x000000000000781c */ /* 0x000fe20003f0f028 */
[----:B------:R-:W-:Y:S02]  /*32f0*/  USHF.L.U32 UR46, UR46, 0x8, URZ ;  /* 0x000000082e2e7899 */ /* 0x000fe4000800063f */
[----:B------:R-:W-:Y:S02]  /*3300*/  @UP1 UIMAD.WIDE.U32 UR4, UR52, -0x33333333, URZ ;  /* 0xcccccccd340418a5 */ /* 0x000fe4000f8e003f */
[----:B------:R-:W-:Y:S02]  /*3310*/  USEL UR6, URZ, 0x1, !UP0 ;  /* 0x000000013f067887 */ /* 0x000fe4000c000000 */
[----:B------:R-:W-:Y:S02]  /*3320*/  @UP1 USHF.R.U32.HI UR4, URZ, 0x3, UR5 ;  /* 0x000000033f041899 */ /* 0x000fe40008011605 */
[----:B------:R-:W-:-:S02]  /*3330*/  ULOP3.LUT UR39, UR39, UR6, URZ, 0x3c, !UPT ;  /* 0x0000000627277292 */ /* 0x000fc4000f8e3c3f */
[----:B------:R-:W-:Y:S02]  /*3340*/  USHF.L.U32 UR45, UR45, 0x6, URZ ;  /* 0x000000062d2d7899 */ /* 0x000fe4000800063f */
[----:B------:R-:W-:Y:S01]  /*3350*/  @UP1 ULOP3.LUT UR39, UR39, 0x1, UR4, 0x78, !UPT ;  /* 0x0000000127271892 */ /* 0x000fe2000f8e7804 */
[----:B------:R-:W-:Y:S11]  /*3360*/  @!P0 BRA `(.L_x_34) ;  /* 0x0000000000408947 */ /* 0x000ff60003800000 */
[----:B------:R-:W-:Y:S01]  /*3370*/  MOV R0, 0x0 ;  /* 0x0000000000007802 */ /* 0x000fe20000000f00 */
[----:B------:R-:W-:Y:S01]  /*3380*/  ULDC.64 UR4, c[0x4][0x70] ;  /* 0x01001c0000047ab9 */ /* 0x000fe20000000a00 */
[----:B------:R-:W-:Y:S01]  /*3390*/  ULDC.64 UR6, c[0x4][0x8] ;  /* 0x0100020000067ab9 */ /* 0x000fe20000000a00 */
[----:B------:R-:W-:Y:S01]  /*33a0*/  MOV R4, UR4 ;  /* 0x0000000400047c02 */ /* 0x000fe20008000f00 */
[----:B------:R2:W3:Y:S01]  /*33b0*/  LDC.64 R14, c[0x4][R0] ;  /* 0x01000000000e7b82 */ /* 0x0004e20000000a00 */
[----:B------:R-:W-:Y:S01]  /*33c0*/  IMAD.U32 R5, RZ, RZ, UR5 ;  /* 0x00000005ff057e24 */ /* 0x000fe2000f8e00ff */
[----:B------:R-:W-:Y:S01]  /*33d0*/  ULDC.64 UR4, c[0x4][0x78] ;  /* 0x01001e0000047ab9 */ /* 0x000fe20000000a00 */
[----:B------:R-:W-:Y:S01]  /*33e0*/  IMAD.U32 R10, RZ, RZ, UR6 ;  /* 0x00000006ff0a7e24 */ /* 0x000fe2000f8e00ff */
[----:B------:R-:W-:Y:S01]  /*33f0*/  MOV R11, UR7 ;  /* 0x00000007000b7c02 */ /* 0x000fe20008000f00 */
[----:B------:R-:W-:Y:S02]  /*3400*/  IMAD.U32 R6, RZ, RZ, UR4 ;  /* 0x00000004ff067e24 */ /* 0x000fe4000f8e00ff */
[----:B------:R-:W-:-:S02]  /*3410*/  IMAD.U32 R7, RZ, RZ, UR5 ;  /* 0x00000005ff077e24 */ /* 0x000fc4000f8e00ff */
[----:B------:R-:W-:Y:S02]  /*3420*/  IMAD.MOV.U32 R8, RZ, RZ, 0x70 ;  /* 0x00000070ff087424 */ /* 0x000fe400078e00ff */
[----:B------:R-:W-:Y:S02]  /*3430*/  IMAD.MOV.U32 R12, RZ, RZ, 0x1 ;  /* 0x00000001ff0c7424 */ /* 0x000fe400078e00ff */
[----:B--2---:R-:W-:-:S07]  /*3440*/  IMAD.MOV.U32 R13, RZ, RZ, RZ ;  /* 0x000000ffff0d7224 */ /* 0x004fce00078e00ff */
[----:B------:R-:W-:-:S07]  /*3450*/  LEPC R20, `(.L_x_34) ;  /* 0x000000001014794e */ /* 0x000fce0000000000 */
[----:B-1-3-5:R-:W-:Y:S05]  /*3460*/  CALL.ABS.NOINC R14 ;  /* 0x000000000e007343 */ /* 0x02afea0003c00000 */
.L_x_34:
[----:B------:R-:W-:-:S04]  /*3470*/  UIADD3 UR4, UR51, 0x4100, URZ ;  /* 0x0000410033047890 */ /* 0x000fc8000fffe03f */
[----:B------:R-:W-:-:S06]  /*3480*/  ULOP3.LUT UP0, URZ, UR4, 0x9f, URZ, 0xc0, !UPT ;  /* 0x0000009f043f7892 */ /* 0x000fcc000f80c03f */
[----:B------:R-:W-:-:S13]  /*3490*/  PLOP3.LUT P0, PT, PT, PT, UP0, 0x80, 0x0 ;  /* 0x000000000000781c */ /* 0x000fda0003f0f008 */
[----:B------:R-:W-:Y:S05]  /*34a0*/  @!P0 BRA `(.L_x_35) ;  /* 0x0000000000408947 */ /* 0x000fea0003800000 */
[----:B------:R-:W-:Y:S01]  /*34b0*/  MOV R0, 0x0 ;  /* 0x0000000000007802 */ /* 0x000fe20000000f00 */
[----:B------:R-:W-:Y:S01]  /*34c0*/  ULDC.64 UR4, c[0x4][0x70] ;  /* 0x01001c0000047ab9 */ /* 0x000fe20000000a00 */
[----:B------:R-:W-:Y:S01]  /*34d0*/  ULDC.64 UR6, c[0x4][0x78] ;  /* 0x01001e0000067ab9 */ /* 0x000fe20000000a00 */
[----:B------:R-:W-:Y:S01]  /*34e0*/  IMAD.U32 R4, RZ, RZ, UR4 ;  /* 0x00000004ff047e24 */ /* 0x000fe2000f8e00ff */
[----:B------:R2:W3:Y:S01]  /*34f0*/  LDC.64 R14, c[0x4][R0] ;  /* 0x01000000000e7b82 */ /* 0x0004e20000000a00 */
[----:B------:R-:W-:Y:S01]  /*3500*/  MOV R5, UR5 ;  /* 0x0000000500057c02 */ /* 0x000fe20008000f00 */
[----:B------:R-:W-:Y:S01]  /*3510*/  ULDC.64 UR4, c[0x4][0x10] ;  /* 0x0100040000047ab9 */ /* 0x000fe20000000a00 */
[----:B------:R-:W-:Y:S01]  /*3520*/  IMAD.U32 R6, RZ, RZ, UR6 ;  /* 0x00000006ff067e24 */ /* 0x000fe2000f8e00ff */
[----:B------:R-:W-:Y:S01]  /*3530*/  MOV R8, 0x70 ;  /* 0x0000007000087802 */ /* 0x000fe20000000f00 */
[----:B------:R-:W-:Y:S02]  /*3540*/  IMAD.U32 R7, RZ, RZ, UR7 ;  /* 0x00000007ff077e24 */ /* 0x000fe4000f8e00ff */
[----:B------:R-:W-:-:S02]  /*3550*/  IMAD.U32 R10, RZ, RZ, UR4 ;  /* 0x00000004ff0a7e24 */ /* 0x000fc4000f8e00ff */
[----:B------:R-:W-:Y:S02]  /*3560*/  IMAD.U32 R11, RZ, RZ, UR5 ;  /* 0x00000005ff0b7e24 */ /* 0x000fe4000f8e00ff */
[----:B------:R-:W-:Y:S02]  /*3570*/  IMAD.MOV.U32 R12, RZ, RZ, 0x1 ;  /* 0x00000001ff0c7424 */ /* 0x000fe400078e00ff */
[----:B--2---:R-:W-:-:S07]  /*3580*/  IMAD.MOV.U32 R13, RZ, RZ, RZ ;  /* 0x000000ffff0d7224 */ /* 0x004fce00078e00ff */
[----:B------:R-:W-:-:S07]  /*3590*/  LEPC R20, `(.L_x_35) ;  /* 0x000000001014794e */ /* 0x000fce0000000000 */
[----:B-1-3-5:R-:W-:Y:S05]  /*35a0*/  CALL.ABS.NOINC R14 ;  /* 0x000000000e007343 */ /* 0x02afea0003c00000 */
.L_x_35:
[----:B------:R-:W2:Y:S02]  /*35b0*/  LDC.64 R8, c[0x0][0x590] ;  /* 0x00016400ff087b82 */ /* 0x000ea40000000a00 */
[----:B--2---:R-:W-:-:S04]  /*35c0*/  ISETP.NE.U32.AND P0, PT, R8, RZ, PT ;  /* 0x000000ff0800720c */ /* 0x004fc80003f05070 */
[----:B------:R-:W-:-:S13]  /*35d0*/  ISETP.NE.AND.EX P0, PT, R9, RZ, PT, P0 ;  /* 0x000000ff0900720c */ /* 0x000fda0003f05300 */
[----:B------:R-:W-:Y:S05]  /*35e0*/  @!P0 BRA `(.L_x_36) ;  /* 0x0000000000348947 */ /* 0x000fea0003800000 */
[----:B------:R-:W-:Y:S02]  /*35f0*/  ULDC.64 UR4, c[0x0][0x588] ;  /* 0x0001620000047ab9 */ /* 0x000fe40000000a00 */
[----:B------:R-:W-:-:S04]  /*3600*/  ISETP.NE.U32.AND P1, PT, RZ, UR4, PT ;  /* 0x00000004ff007c0c */ /* 0x000fc8000bf25070 */
[----:B------:R-:W-:-:S13]  /*3610*/  ISETP.NE.AND.EX P1, PT, RZ, UR5, PT, P1 ;  /* 0x00000005ff007c0c */ /* 0x000fda000bf25310 */
[----:B------:R-:W-:Y:S05]  /*3620*/  @!P1 BRA `(.L_x_37) ;  /* 0x0000000000189947 */ /* 0x000fea0003800000 */
[----:B------:R-:W2:Y:S01]  /*3630*/  LDC.64 R4, c[0x0][0x588] ;  /* 0x00016200ff047b82 */ /* 0x000ea20000000a00 */
[----:B------:R-:W-:-:S04]  /*3640*/  IMAD R3, R8, UR47, RZ ;  /* 0x0000002f08037c24 */ /* 0x000fc8000f8e02ff */
[----:B--2---:R-:W-:-:S05]  /*3650*/  IMAD.WIDE R4, R3, 0x4, R4 ;  /* 0x0000000403047825 */ /* 0x004fca00078e0204 */
[----:B-----5:R2:W5:Y:S01]  /*3660*/  LDG.E R88, desc[UR42][R4.64] ;  /* 0x0000002a04587981 */ /* 0x020562000c1e1900 */
[----:B------:R-:W-:Y:S01]  /*3670*/  IMAD.MOV.U32 R22, RZ, RZ, 0x1 ;  /* 0x00000001ff167424 */ /* 0x000fe200078e00ff */
[----:B------:R-:W-:Y:S06]  /*3680*/  BRA `(.L_x_36) ;  /* 0x00000000000c7947 */ /* 0x000fec0003800000 */
.L_x_37:
[----:B------:R-:W-:Y:S01]  /*3690*/  ULDC UR4, c[0x0][0x580] ;  /* 0x0001600000047ab9 */ /* 0x000fe20000000800 */
[----:B------:R-:W-:Y:S01]  /*36a0*/  IMAD.MOV.U32 R22, RZ, RZ, 0x1 ;  /* 0x00000001ff167424 */ /* 0x000fe200078e00ff */
[----:B-----5:R-:W-:-:S07]  /*36b0*/  MOV R88, UR4 ;  /* 0x0000000400587c02 */ /* 0x020fce0008000f00 */
.L_x_36:
[----:B------:R-:W3:Y:S02]  /*36c0*/  LDC.64 R6, c[0x0][0x5b0] ;  /* 0x00016c00ff067b82 */ /* 0x000ee40000000a00 */
[----:B---3--:R-:W-:-:S04]  /*36d0*/  ISETP.NE.U32.AND P1, PT, R6, RZ, PT ;  /* 0x000000ff0600720c */ /* 0x008fc80003f25070 */
[----:B------:R-:W-:-:S13]  /*36e0*/  ISETP.NE.AND.EX P1, PT, R7, RZ, PT, P1 ;  /* 0x000000ff0700720c */ /* 0x000fda0003f25310 */
[----:B------:R-:W-:Y:S05]  /*36f0*/  @!P1 BRA `(.L_x_38) ;  /* 0x00000000002c9947 */ /* 0x000fea0003800000 */
[----:B------:R-:W-:Y:S02]  /*3700*/  ULDC.64 UR4, c[0x0][0x5a8] ;  /* 0x00016a0000047ab9 */ /* 0x000fe40000000a00 */
[----:B------:R-:W-:-:S04]  /*3710*/  ISETP.NE.U32.AND P1, PT, RZ, UR4, PT ;  /* 0x00000004ff007c0c */ /* 0x000fc8000bf25070 */
[----:B------:R-:W-:-:S13]  /*3720*/  ISETP.NE.AND.EX P1, PT, RZ, UR5, PT, P1 ;  /* 0x00000005ff007c0c */ /* 0x000fda000bf25310 */
[----:B------:R-:W-:Y:S05]  /*3730*/  @!P1 BRA `(.L_x_39) ;  /* 0x0000000000149947 */ /* 0x000fea0003800000 */
[----:B--2---:R-:W2:Y:S01]  /*3740*/  LDC.64 R4, c[0x0][0x5a8] ;  /* 0x00016a00ff047b82 */ /* 0x004ea20000000a00 */
[----:B------:R-:W-:-:S04]  /*3750*/  IMAD R3, R6, UR47, RZ ;  /* 0x0000002f06037c24 */ /* 0x000fc8000f8e02ff */
[----:B--2---:R-:W-:-:S05]  /*3760*/  IMAD.WIDE R4, R3, 0x4, R4 ;  /* 0x0000000403047825 */ /* 0x004fca00078e0204 */
[----:B-1---5:R3:W5:Y:S01]  /*3770*/  LDG.E R89, desc[UR42][R4.64] ;  /* 0x0000002a04597981 */ /* 0x022762000c1e1900 */
[----:B------:R-:W-:Y:S05]  /*3780*/  BRA `(.L_x_38) ;  /* 0x0000000000087947 */ /* 0x000fea0003800000 */
.L_x_39:
[----:B------:R-:W-:Y:S02]  /*3790*/  ULDC UR4, c[0x0][0x5a0] ;  /* 0x0001680000047ab9 */ /* 0x000fe40000000800 */
[----:B-1---5:R-:W-:-:S07]  /*37a0*/  IMAD.U32 R89, RZ, RZ, UR4 ;  /* 0x00000004ff597e24 */ /* 0x022fce000f8e00ff */
.L_x_38:
[----:B------:R-:W-:Y:S01]  /*37b0*/  ULDC.64 UR4, c[0x0][0x588] ;  /* 0x0001620000047ab9 */ /* 0x000fe20000000a00 */
[----:B------:R-:W-:Y:S01]  /*37c0*/  ISETP.NE.U32.AND P1, PT, R8, RZ, PT ;  /* 0x000000ff0800720c */ /* 0x000fe20003f25070 */
[----:B------:R-:W-:Y:S02]  /*37d0*/  UISETP.NE.U32.AND UP0, UPT, UR4, URZ, UPT ;  /* 0x0000003f0400728c */ /* 0x000fe4000bf05070 */
[----:B------:R-:W-:Y:S01]  /*37e0*/  ISETP.NE.U32.AND P2, PT, RZ, UR4, PT ;  /* 0x00000004ff007c0c */ /* 0x000fe2000bf45070 */
[----:B------:R-:W-:Y:S01]  /*37f0*/  IMAD.MOV.U32 R3, RZ, RZ, 0x1 ;  /* 0x00000001ff037424 */ /* 0x000fe200078e00ff */
[----:B------:R-:W-:Y:S01]  /*3800*/  ISETP.NE.AND.EX P4, PT, R9, RZ, PT, P1 ;  /* 0x000000ff0900720c */ /* 0x000fe20003f85310 */
[----:B------:R-:W-:Y:S02]  /*3810*/  UISETP.NE.AND.EX UP0, UPT, UR5, URZ, UPT, UP0 ;  /* 0x0000003f0500728c */ /* 0x000fe4000bf05300 */
[----:B------:R-:W-:Y:S01]  /*3820*/  ISETP.NE.AND.EX P2, PT, RZ, UR5, PT, P2 ;  /* 0x00000005ff007c0c */ /* 0x000fe2000bf45320 */
[----:B------:R-:W-:-:S03]  /*3830*/  IMAD.MOV.U32 R0, RZ, RZ, 0x1 ;  /* 0x00000001ff007424 */ /* 0x000fc600078e00ff */
[----:B------:R-:W-:-:S04]  /*3840*/  PLOP3.LUT P3, PT, PT, PT, UP0, 0x80, 0x0 ;  /* 0x000000000000781c */ /* 0x000fc80003f6f008 */
[----:B------:R-:W-:-:S05]  /*3850*/  PLOP3.LUT P1, PT, P3, PT, PT, 0x8, 0x0 ;  /* 0x000000000000781c */ /* 0x000fca0001f2e170 */
[----:B------:R-:W-:Y:S08]  /*3860*/  @P2 BRA P4, `(.L_x_40) ;  /* 0x0000000000282947 */ /* 0x000ff00002000000 */
[----:B------:R-:W-:Y:S04]  /*3870*/  BSSY B0, `(.L_x_41) ;  /* 0x0000008000007945 */ /* 0x000fe80003800000 */
[----:B------:R-:W-:Y:S05]  /*3880*/  @!P0 BRA `(.L_x_42) ;  /* 0x0000000000148947 */ /* 0x000fea0003800000 */
[----:B------:R-:W-:Y:S02]  /*3890*/  LOP3.LUT P3, RZ, R22, 0xff, RZ, 0xc0, !PT ;  /* 0x000000ff16ff7812 */ /* 0x000fe4000786c0ff */
[----:B------:R-:W-:-:S11]  /*38a0*/  PLOP3.LUT P2, PT, P1, PT, PT, 0x80, 0x0 ;  /* 0x000000000000781c */ /* 0x000fd60000f4f070 */
[----:B------:R-:W-:Y:S05]  /*38b0*/  @!P3 BRA `(.L_x_43) ;  /* 0x00000000000cb947 */ /* 0x000fea0003800000 */
[----:B-----5:R-:W-:Y:S01]  /*38c0*/  FSETP.EQ.AND P2, PT, R88, RZ, PT ;  /* 0x000000ff5800720b */ /* 0x020fe20003f42000 */
[----:B------:R-:W-:-:S12]  /*38d0*/  BRA `(.L_x_43) ;  /* 0x0000000000047947 */ /* 0x000fd80003800000 */
.L_x_42:
[----:B-----5:R-:W-:-:S13]  /*38e0*/  FSETP.EQ.AND P2, PT, R88, RZ, PT ;  /* 0x000000ff5800720b */ /* 0x020fda0003f42000 */
.L_x_43:
[----:B------:R-:W-:Y:S05]  /*38f0*/  BSYNC B0 ;  /* 0x0000000000007941 */ /* 0x000fea0003800000 */
.L_x_41:
[----:B------:R-:W-:-:S07]  /*3900*/  SEL R3, RZ, 0x1, P2 ;  /* 0x00000001ff037807 */ /* 0x000fce0001000000 */
.L_x_40:
[----:B------:R-:W-:Y:S04]  /*3910*/  BSSY B0, `(.L_x_44) ;  /* 0x0000007000007945 */ /* 0x000fe80003800000 */
[----:B------:R-:W-:Y:S05]  /*3920*/  @!P0 BRA `(.L_x_45) ;  /* 0x0000000000108947 */ /* 0x000fea0003800000 */
[----:B------:R-:W-:-:S13]  /*3930*/  LOP3.LUT P0, RZ, R22, 0xff, RZ, 0xc0, !PT ;  /* 0x000000ff16ff7812 */ /* 0x000fda000780c0ff */
[----:B------:R-:W-:Y:S05]  /*3940*/  @!P0 BRA `(.L_x_46) ;  /* 0x00000000000c8947 */ /* 0x000fea0003800000 */
[----:B-----5:R-:W-:Y:S01]  /*3950*/  FSETP.EQ.AND P1, PT, R88, RZ, PT ;  /* 0x000000ff5800720b */ /* 0x020fe20003f22000 */
[----:B------:R-:W-:-:S12]  /*3960*/  BRA `(.L_x_46) ;  /* 0x0000000000047947 */ /* 0x000fd80003800000 */
.L_x_45:
[----:B-----5:R-:W-:-:S13]  /*3970*/  FSETP.EQ.AND P1, PT, R88, RZ, PT ;  /* 0x000000ff5800720b */ /* 0x020fda0003f22000 */
.L_x_46:
[----:B------:R-:W-:Y:S05]  /*3980*/  BSYNC B0 ;  /* 0x0000000000007941 */ /* 0x000fea0003800000 */
.L_x_44:
[----:B------:R-:W-:Y:S01]  /*3990*/  PRMT R3, R3, 0x9910, RZ ;  /* 0x0000991003037816 */ /* 0x000fe200000000ff */
[----:B------:R-:W-:Y:S01]  /*39a0*/  BSSY B0, `(.L_x_47) ;  /* 0x0000043000007945 */ /* 0x000fe20003800000 */
[----:B------:R-:W-:Y:S01]  /*39b0*/  IMAD.MOV.U32 R6, RZ, RZ, RZ ;  /* 0x000000ffff067224 */ /* 0x000fe200078e00ff */
[----:B--23--:R-:W-:Y:S02]  /*39c0*/  CS2R R4, SRZ ;  /* 0x0000000000047805 */ /* 0x00cfe4000001ff00 */
[----:B------:R-:W-:Y:S02]  /*39d0*/  ISETP.NE.AND P0, PT, R3, RZ, PT ;  /* 0x000000ff0300720c */ /* 0x000fe40003f05270 */
[----:B------:R-:W-:-:S11]  /*39e0*/  MOV R3, RZ ;  /* 0x000000ff00037202 */ /* 0x000fd60000000f00 */
[----:B------:R-:W-:Y:S05]  /*39f0*/  @!P0 BRA `(.L_x_48) ;  /* 0x0000000000f48947 */ /* 0x000fea0003800000 */
[----:B------:R-:W-:-:S13]  /*3a00*/  ISETP.NE.AND P3, PT, R23, 0x3, PT ;  /* 0x000000031700780c */ /* 0x000fda0003f65270 */
[----:B------:R-:W-:Y:S05]  /*3a10*/  @!P3 BRA `(.L_x_49) ;  /* 0x000000000004b947 */ /* 0x000fea0003800000 */
[----:B------:R-:W-:Y:S01]  /*3a20*/  BPT.TRAP 0x1 ;  /* 0x000000040000795c */ /* 0x000fe20000300000 */
.L_x_49:
[----:B------:R-:W-:Y:S01]  /*3a30*/  LEA R14, R91, UR51, 0x3 ;  /* 0x000000335b0e7c11 */ /* 0x000fe2000f8e18ff */
[----:B------:R-:W-:Y:S01]  /*3a40*/  BSSY B1, `(.L_x_50) ;  /* 0x0000006000017945 */ /* 0x000fe20003800000 */
[----:B------:R-:W-:Y:S01]  /*3a50*/  SHF.L.U32 R3, R90, 0x1f, RZ ;  /* 0x0000001f5a037819 */ /* 0x000fe200000006ff */
[----:B------:R-:W-:Y:S02]  /*3a60*/  IMAD.MOV.U32 R6, RZ, RZ, RZ ;  /* 0x000000ffff067224 */ /* 0x000fe400078e00ff */
[----:B------:R-:W-:Y:S01]  /*3a70*/  IMAD.MOV.U32 R5, RZ, RZ, RZ ;  /* 0x000000ffff057224 */ /* 0x000fe200078e00ff */
[----:B------:R-:W2:Y:S02]  /*3a80*/  SYNCS.PHASECHK.TRANS64.TRYWAIT P2, [R14+URZ+0xa0], R3 ;  /* 0x0000a0030e0075a7 */ /* 0x000ea4000804017f */
[----:B--2---:R-:W-:Y:S05]  /*3a90*/  @!P2 BRA `(.L_x_51) ;  /* 0x0000005400f4a947 */ /* 0x004fea0003800000 */
.L_x_173:
[----:B------:R-:W-:Y:S05]  /*3aa0*/  BSYNC B1 ;  /* 0x0000000000017941 */ /* 0x000fea0003800000 */
.L_x_50:
[----:B------:R-:W-:Y:S01]  /*3ab0*/  BSSY B1, `(.L_x_52) ;  /* 0x0000020000017945 */ /* 0x000fe20003800000 */
[----:B------:R-:W-:Y:S02]  /*3ac0*/  IMAD.MOV.U32 R4, RZ, RZ, RZ ;  /* 0x000000ffff047224 */ /* 0x000fe400078e00ff */
[----:B--2---:R-:W-:Y:S01]  /*3ad0*/  IMAD.MOV.U32 R3, RZ, RZ, RZ ;  /* 0x000000ffff037224 */ /* 0x004fe200078e00ff */
[----:B------:R-:W-:Y:S06]  /*3ae0*/  @P1 BRA `(.L_x_53) ;  /* 0x0000000000701947 */ /* 0x000fec0003800000 */
[C---:B------:R-:W-:Y:S01]  /*3af0*/  SHF.L.U32 R3, R18.reuse, 0x4, RZ ;  /* 0x0000000412037819 */ /* 0x040fe200000006ff */
[C---:B------:R-:W-:Y:S02]  /*3b00*/  IMAD.SHL.U32 R4, R18.reuse, 0x2, RZ ;  /* 0x0000000212047824 */ /* 0x040fe400078e00ff */
[----:B------:R-:W-:Y:S01]  /*3b10*/  IMAD.SHL.U32 R6, R18, 0x8, RZ ;  /* 0x0000000812067824 */ /* 0x000fe200078e00ff */
[----:B------:R-:W-:-:S04]  /*3b20*/  LOP3.LUT R3, R3, 0xe00, RZ, 0xc0, !PT ;  /* 0x00000e0003037812 */ /* 0x000fc800078ec0ff */
[----:B------:R-:W-:Y:S02]  /*3b30*/  LOP3.LUT R5, R6, 0x80, RZ, 0xc0, !PT ;  /* 0x0000008006057812 */ /* 0x000fe400078ec0ff */
[----:B------:R-:W-:Y:S02]  /*3b40*/  LOP3.LUT R3, R3, 0x6, R4, 0xf8, !PT ;  /* 0x0000000603037812 */ /* 0x000fe400078ef804 */
[----:B------:R-:W-:Y:S02]  /*3b50*/  LOP3.LUT R4, R5, 0x10, R18, 0xf8, !PT ;  /* 0x0000001005047812 */ /* 0x000fe400078ef812 */
[----:B------:R-:W-:Y:S02]  /*3b60*/  LOP3.LUT R3, R3, 0x60, R6, 0xf8, !PT ;  /* 0x0000006003037812 */ /* 0x000fe400078ef806 */
[----:B------:R-:W-:Y:S02]  /*3b70*/  SHF.R.U32.HI R5, RZ, 0x4, R18 ;  /* 0x00000004ff057819 */ /* 0x000fe40000011612 */
[----:B------:R-:W-:-:S02]  /*3b80*/  LOP3.LUT R4, R3, R4, RZ, 0xfc, !PT ;  /* 0x0000000403047212 */ /* 0x000fc400078efcff */
[----:B------:R-:W-:-:S03]  /*3b90*/  LOP3.LUT P2, RZ, R5, 0x1, RZ, 0xc0, !PT ;  /* 0x0000000105ff7812 */ /* 0x000fc6000784c0ff */
[----:B------:R-:W-:-:S04]  /*3ba0*/  IMAD R4, R91, 0x1000, R4 ;  /* 0x000010005b047824 */ /* 0x000fc800078e0204 */
[----:B------:R-:W-:Y:S01]  /*3bb0*/  VIADD R3, R4, UR51 ;  /* 0x0000003304037c36 */ /* 0x000fe20008000000 */
[----:B------:R-:W-:Y:S03]  /*3bc0*/  LDS.U16 R6, [R4+UR51+0x100] ;  /* 0x0001003304067984 */ /* 0x000fe60008000400 */
[C---:B------:R-:W-:Y:S01]  /*3bd0*/  VIADD R7, R3.reuse, 0x110 ;  /* 0x0000011003077836 */ /* 0x040fe20000000000 */
[----:B------:R-:W-:Y:S01]  /*3be0*/  IADD3 R5, R3, 0x100, RZ ;  /* 0x0000010003057810 */ /* 0x000fe20007ffe0ff */
[----:B------:R-:W-:Y:S04]  /*3bf0*/  LDS.U16 R8, [R4+UR51+0x108] ;  /* 0x0001083304087984 */ /* 0x000fe80008000400 */
[----:B------:R-:W-:Y:S01]  /*3c00*/  @P2 VIADD R7, R5, 0xfffffff0 ;  /* 0xfffffff005072836 */ /* 0x000fe20000000000 */
[----:B------:R-:W2:Y:S04]  /*3c10*/  LDS.U16 R3, [R4+UR51+0x200] ;  /* 0x0002003304037984 */ /* 0x000ea80008000400 */
[----:B------:R-:W3:Y:S04]  /*3c20*/  LDS.U16 R5, [R4+UR51+0x208] ;  /* 0x0002083304057984 */ /* 0x000ee80008000400 */
[----:B------:R-:W-:Y:S04]  /*3c30*/  LDS.U16 R9, [R7+0x100] ;  /* 0x0001000007097984 */ /* 0x000fe80000000400 */
[----:B------:R-:W4:Y:S04]  /*3c40*/  LDS.U16 R10, [R7] ;  /* 0x00000000070a7984 */ /* 0x000f280000000400 */
[----:B------:R-:W-:Y:S04]  /*3c50*/  LDS.U16 R11, [R7+0x108] ;  /* 0x00010800070b7984 */ /* 0x000fe80000000400 */
[----:B------:R-:W1:Y:S01]  /*3c60*/  LDS.U16 R12, [R7+0x8] ;  /* 0x00000800070c7984 */ /* 0x000e620000000400 */
[----:B--2---:R-:W-:-:S02]  /*3c70*/  PRMT R3, R6, 0x5410, R3 ;  /* 0x0000541006037816 */ /* 0x004fc40000000003 */
[----:B---3--:R-:W-:Y:S02]  /*3c80*/  PRMT R4, R8, 0x5410, R5 ;  /* 0x0000541008047816 */ /* 0x008fe40000000005 */
[----:B----4-:R-:W-:Y:S02]  /*3c90*/  PRMT R5, R10, 0x5410, R9 ;  /* 0x000054100a057816 */ /* 0x010fe40000000009 */
[----:B-1----:R-:W-:-:S07]  /*3ca0*/  PRMT R6, R12, 0x5410, R11 ;  /* 0x000054100c067816 */ /* 0x002fce000000000b */
.L_x_53:
[----:B------:R-:W-:Y:S05]  /*3cb0*/  BSYNC B1 ;  /* 0x0000000000017941 */ /* 0x000fea0003800000 */
.L_x_52:
[----:B------:R-:W-:Y:S01]  /*3cc0*/  @!PT LDS RZ, [RZ] ;  /* 0x00000000fffff984 */ /* 0x000fe20000000800 */
[----:B------:R-:W-:Y:S01]  /*3cd0*/  @!PT LDS RZ, [RZ] ;  /* 0x00000000fffff984 */ /* 0x000fe20000000800 */
[----:B------:R-:W-:Y:S01]  /*3ce0*/  @!PT LDS RZ, [RZ] ;  /* 0x00000000fffff984 */ /* 0x000fe20000000800 */
[----:B------:R-:W-:Y:S01]  /*3cf0*/  @!PT LDS RZ, [RZ] ;  /* 0x00000000fffff984 */ /* 0x000fe20000000800 */
[----:B------:R2:W-:Y:S06]  /*3d00*/  MEMBAR.ALL.CTA ;  /* 0x0000000000007992 */ /* 0x0005ec0000008000 */
[----:B--2---:R-:W2:Y:S01]  /*3d10*/  FENCE.VIEW.ASYNC.S ;  /* 0x00000000000073c6 */ /* 0x004ea20000000000 */
[----:B------:R-:W-:Y:S05]  /*3d20*/  @!P3 BRA `(.L_x_54) ;  /* 0x000000000004b947 */ /* 0x000fea0003800000 */
[----:B------:R-:W-:Y:S01]  /*3d30*/  BPT.TRAP 0x1 ;  /* 0x000000040000795c */ /* 0x000fe20000300000 */
.L_x_54:
[----:B------:R-:W3:Y:S01]  /*3d40*/  S2R R8, SR_CgaCtaId ;  /* 0x0000000000087919 */ /* 0x000ee20000008800 */
[----:B------:R-:W-:Y:S02]  /*3d50*/  VIADD R7, R14, 0xc0 ;  /* 0x000000c00e077836 */ /* 0x000fe40000000000 */
[----:B------:R-:W-:-:S05]  /*3d60*/  VIADD R91, R91, 0x1 ;  /* 0x000000015b5b7836 */ /* 0x000fca0000000000 */
[----:B------:R-:W-:-:S04]  /*3d70*/  ISETP.NE.AND P2, PT, R91, 0x4, PT ;  /* 0x000000045b00780c */ /* 0x000fc80003f45270 */
[----:B------:R-:W-:Y:S02]  /*3d80*/  SEL R91, R91, RZ, P2 ;  /* 0x000000ff5b5b7207 */ /* 0x000fe40001000000 */
[----:B---3--:R-:W-:-:S04]  /*3d90*/  PRMT R7, R8, 0x654, R7 ;  /* 0x0000065408077816 */ /* 0x008fc80000000007 */
[----:B--2---:R2:W-:Y:S02]  /*3da0*/  SYNCS.ARRIVE.TRANS64.RED.A1T0 RZ, [R7+URZ], RZ ;  /* 0x000000ff07ff79a7 */ /* 0x0045e4000810043f */
[----:B--2---:R-:W-:-:S04]  /*3db0*/  SEL R7, RZ, 0x1, P2 ;  /* 0x00000001ff077807 */ /* 0x004fc80001000000 */
[----:B------:R-:W-:-:S07]  /*3dc0*/  LOP3.LUT R90, R90, R7, RZ, 0x3c, !PT ;  /* 0x000000075a5a7212 */ /* 0x000fce00078e3cff */
.L_x_48:
[----:B------:R-:W-:Y:S05]  /*3dd0*/  BSYNC B0 ;  /* 0x0000000000007941 */ /* 0x000fea0003800000 */
.L_x_47:
[----:B------:R-:W-:Y:S01]  /*3de0*/  F2FP.F16.E4M3.UNPACK_B R7, R3 ;  /* 0x00000003ff07723e */ /* 0x000fe200020006ff */
[C---:B-----5:R-:W-:Y:S01]  /*3df0*/  FMUL R155, R89.reuse, R155 ;  /* 0x0000009b599b7220 */ /* 0x060fe20000400000 */
[----:B------:R-:W-:Y:S01]  /*3e00*/  F2FP.F16.E4M3.UNPACK_B R8, R3.H1 ;  /* 0x00000003ff08723e */ /* 0x000fe200030006ff */
[C---:B------:R-:W-:Y:S01]  /*3e10*/  FMUL R13, R89.reuse, R154 ;  /* 0x0000009a590d7220 */ /* 0x040fe20000400000 */
[----:B------:R-:W-:Y:S01]  /*3e20*/  SHF.R.U32.HI R10, RZ, 0x4, R18 ;  /* 0x00000004ff0a7819 */ /* 0x000fe20000011612 */
[--C-:B------:R-:W-:Y:S02]  /*3e30*/  HADD2.F32 R9, -RZ, R7.reuse.H0_H0 ;  /* 0x20000007ff097230 */ /* 0x100fe40000004100 */
[----:B------:R-:W-:Y:S01]  /*3e40*/  FMUL R152, R89, R152 ;  /* 0x0000009859987220 */ /* 0x000fe20000400000 */
[----:B------:R-:W-:Y:S01]  /*3e50*/  HADD2.F32 R7, -RZ, R7.H1_H1 ;  /* 0x30000007ff077230 */ /* 0x000fe20000004100 */
[----:B------:R-:W-:Y:S01]  /*3e60*/  LOP3.LUT P3, RZ, R10, 0x1, RZ, 0xc0, !PT ;  /* 0x000000010aff7812 */ /* 0x000fe2000786c0ff */
[----:B------:R-:W-:-:S02]  /*3e70*/  HADD2.F32 R11, -RZ, R8.H1_H1 ;  /* 0x30000008ff0b7230 */ /* 0x000fc40000004100 */
[C---:B------:R-:W-:Y:S01]  /*3e80*/  FFMA R155, R88.reuse, R9, R155 ;  /* 0x00000009589b7223 */ /* 0x040fe2000000009b */
[----:B------:R-:W-:Y:S02]  /*3e90*/  HADD2.F32 R9, -RZ, R8.H0_H0 ;  /* 0x20000008ff097230 */ /* 0x000fe40000004100 */
[C---:B------:R-:W-:Y:S01]  /*3ea0*/  FMUL R10, R89.reuse, R153 ;  /* 0x00000099590a7220 */ /* 0x040fe20000400000 */
[-C--:B------:R-:W-:Y:S01]  /*3eb0*/  F2FP.F16.E4M3.UNPACK_B R8, R4.reuse ;  /* 0x00000004ff08723e */ /* 0x080fe200020006ff */
[C---:B------:R-:W-:Y:S01]  /*3ec0*/  FFMA R12, R88.reuse, R7, R13 ;  /* 0x00000007580c7223 */ /* 0x040fe2000000000d */
[----:B------:R-:W-:Y:S01]  /*3ed0*/  F2FP.F16.E4M3.UNPACK_B R7, R4.H1 ;  /* 0x00000004ff07723e */ /* 0x000fe200030006ff */
[C---:B------:R-:W-:Y:S01]  /*3ee0*/  FFMA R14, R88.reuse, R9, R10 ;  /* 0x00000009580e7223 */ /* 0x040fe2000000000a */
[----:B------:R-:W-:Y:S01]  /*3ef0*/  FFMA R15, R88, R11, R152 ;  /* 0x0000000b580f7223 */ /* 0x000fe20000000098 */
[--C-:B------:R-:W-:Y:S02]  /*3f00*/  HADD2.F32 R9, -RZ, R8.reuse.H0_H0 ;  /* 0x20000008ff097230 */ /* 0x100fe40000004100 */
[----:B------:R-:W-:Y:S01]  /*3f10*/  FMUL R151, R89, R151 ;  /* 0x0000009759977220 */ /* 0x000fe20000400000 */
[----:B------:R-:W-:-:S02]  /*3f20*/  HADD2.F32 R11, -RZ, R8.H1_H1 ;  /* 0x30000008ff0b7230 */ /* 0x000fc40000004100 */
[C---:B------:R-:W-:Y:S01]  /*3f30*/  FMUL R150, R89.reuse, R150 ;  /* 0x0000009659967220 */ /* 0x040fe20000400000 */
[--C-:B------:R-:W-:Y:S01]  /*3f40*/  HADD2.F32 R13, -RZ, R7.reuse.H0_H0 ;  /* 0x20000007ff0d7230 */ /* 0x100fe20000004100 */
[----:B------:R-:W-:Y:S01]  /*3f50*/  F2FP.F16.E4M3.UNPACK_B R8, R5 ;  /* 0x00000005ff08723e */ /* 0x000fe200020006ff */
[C---:B------:R-:W-:Y:S01]  /*3f60*/  FMUL R10, R89.reuse, R149 ;  /* 0x00000095590a7220 */ /* 0x040fe20000400000 */
[C---:B------:R-:W-:Y:S01]  /*3f70*/  FFMA R151, R88.reuse, R9, R151 ;  /* 0x0000000958977223 */ /* 0x040fe20000000097 */
[C---:B------:R-:W-:Y:S01]  /*3f80*/  FFMA R150, R88.reuse, R11, R150 ;  /* 0x0000000b58967223 */ /* 0x040fe20000000096 */
[----:B------:R-:W-:Y:S02]  /*3f90*/  HADD2.F32 R7, -RZ, R7.H1_H1 ;  /* 0x30000007ff077230 */ /* 0x000fe40000004100 */
[C---:B------:R-:W-:Y:S01]  /*3fa0*/  FFMA R20, R88.reuse, R13, R10 ;  /* 0x0000000d58147223 */ /* 0x040fe2000000000a */
[--C-:B------:R-:W-:Y:S02]  /*3fb0*/  HADD2.F32 R9, -RZ, R8.reuse.H0_H0 ;  /* 0x20000008ff097230 */ /* 0x100fe40000004100 */
[C---:B------:R-:W-:Y:S01]  /*3fc0*/  FMUL R13, R89.reuse, R148 ;  /* 0x00000094590d7220 */ /* 0x040fe20000400000 */
[----:B------:R-:W-:Y:S01]  /*3fd0*/  HADD2.F32 R11, -RZ, R8.H1_H1 ;  /* 0x30000008ff0b7230 */ /* 0x000fe20000004100 */
[----:B------:R-:W-:Y:S01]  /*3fe0*/  F2FP.F16.E4M3.UNPACK_B R8, R5.H1 ;  /* 0x00000005ff08723e */ /* 0x000fe200030006ff */
[C---:B------:R-:W-:Y:S01]  /*3ff0*/  FMUL R24, R89.reuse, R147 ;  /* 0x0000009359187220 */ /* 0x040fe20000400000 */
[----:B------:R-:W-:Y:S01]  /*4000*/  FFMA R21, R88, R7, R13 ;  /* 0x0000000758157223 */ /* 0x000fe2000000000d */
[----:B------:R-:W-:Y:S01]  /*4010*/  FMUL R146, R89, R146 ;  /* 0x0000009259927220 */ /* 0x000fe20000400000 */
[----:B------:R-:W-:Y:S01]  /*4020*/  F2FP.F16.E4M3.UNPACK_B R10, R6 ;  /* 0x00000006ff0a723e */ /* 0x000fe200020006ff */
[----:B------:R-:W-:-:S02]  /*4030*/  HADD2.F32 R7, -RZ, R8.H0_H0 ;  /* 0x20000008ff077230 */ /* 0x000fc40000004100 */
[C---:B------:R-:W-:Y:S01]  /*4040*/  FMUL R143, R89.reuse, R143 ;  /* 0x0000008f598f7220 */ /* 0x040fe20000400000 */
[C---:B------:R-:W-:Y:S01]  /*4050*/  FFMA R24, R88.reuse, R9, R24 ;  /* 0x0000000958187223 */ /* 0x040fe20000000018 */
[C---:B------:R-:W-:Y:S01]  /*4060*/  FFMA R25, R88.reuse, R11, R146 ;  /* 0x0000000b58197223 */ /* 0x040fe20000000092 */
[----:B------:R-:W-:Y:S02]  /*4070*/  HADD2.F32 R9, -RZ, R8.H1_H1 ;  /* 0x30000008ff097230 */ /* 0x000fe40000004100 */
[----:B------:R-:W-:Y:S01]  /*4080*/  FFMA R143, R88, R7, R143 ;  /* 0x00000007588f7223 */ /* 0x000fe2000000008f */
[--C-:B------:R-:W-:Y:S01]  /*4090*/  HADD2.F32 R11, -RZ, R10.reuse.H0_H0 ;  /* 0x2000000aff0b7230 */ /* 0x100fe20000004100 */
[----:B------:R-:W-:Y:S01]  /*40a0*/  LOP3.LUT R7, R18, 0xff, RZ, 0xc0, !PT ;  /* 0x000000ff12077812 */ /* 0x000fe200078ec0ff */
[----:B------:R-:W-:Y:S02]  /*40b0*/  HADD2.F32 R13, -RZ, R10.H1_H1 ;  /* 0x3000000aff0d7230 */ /* 0x000fe40000004100 */
[C---:B------:R-:W-:Y:S01]  /*40c0*/  FMUL R142, R89.reuse, R142 ;  /* 0x0000008e598e7220 */ /* 0x040fe20000400000 */
[----:B------:R-:W-:Y:S01]  /*40d0*/  FMUL R10, R89, R145 ;  /* 0x00000091590a7220 */ /* 0x000fe20000400000 */
[----:B------:R-:W-:Y:S01]  /*40e0*/  F2FP.F16.E4M3.UNPACK_B R8, R6.H1 ;  /* 0x00000006ff08723e */ /* 0x000fe200030006ff */
[----:B------:R-:W-:-:S02]  /*40f0*/  VIADD R7, R7, 0x1f ;  /* 0x0000001f07077836 */ /* 0x000fc40000000000 */
[C---:B------:R-:W-:Y:S01]  /*4100*/  FFMA R142, R88.reuse, R9, R142 ;  /* 0x00000009588e7223 */ /* 0x040fe2000000008e */
[----:B------:R-:W-:Y:S01]  /*4110*/  FFMA R10, R88, R11, R10 ;  /* 0x0000000b580a7223 */ /* 0x000fe2000000000a */
[C---:B------:R-:W-:Y:S02]  /*4120*/  IMAD.SHL.U32 R27, R18.reuse, 0x2, RZ ;  /* 0x00000002121b7824 */ /* 0x040fe400078e00ff */
[----:B------:R-:W-:Y:S01]  /*4130*/  FMUL R140, R89, R140 ;  /* 0x0000008c598c7220 */ /* 0x000fe20000400000 */
[--C-:B------:R-:W-:Y:S01]  /*4140*/  HADD2.F32 R9, -RZ, R8.reuse.H0_H0 ;  /* 0x20000008ff097230 */ /* 0x100fe20000004100 */
[----:B------:R-:W-:Y:S01]  /*4150*/  ISETP.GT.U32.AND P2, PT, R7, 0x3e, PT ;  /* 0x0000003e0700780c */ /* 0x000fe20003f44070 */
[----:B------:R-:W-:Y:S01]  /*4160*/  HADD2.F32 R11, -RZ, R8.H1_H1 ;  /* 0x30000008ff0b7230 */ /* 0x000fe20000004100 */
[C---:B------:R-:W-:Y:S01]  /*4170*/  SHF.L.U32 R8, R18.reuse, 0x4, RZ ;  /* 0x0000000412087819 */ /* 0x040fe200000006ff */
[----:B------:R-:W-:Y:S02]  /*4180*/  IMAD.SHL.U32 R7, R18, 0x8, RZ ;  /* 0x0000000812077824 */ /* 0x000fe400078e00ff */
[C---:B------:R-:W-:Y:S01]  /*4190*/  FMUL R141, R89.reuse, R141 ;  /* 0x0000008d598d7220 */ /* 0x040fe20000400000 */
[----:B------:R-:W-:Y:S01]  /*41a0*/  FMUL R144, R89, R144 ;  /* 0x0000009059907220 */ /* 0x000fe20000400000 */
[----:B------:R-:W-:Y:S01]  /*41b0*/  LOP3.LUT R8, R8, 0xe00, RZ, 0xc0, !PT ;  /* 0x00000e0008087812 */ /* 0x000fe200078ec0ff */
[C---:B------:R-:W-:Y:S01]  /*41c0*/  FFMA R140, R88.reuse, R11, R140 ;  /* 0x0000000b588c7223 */ /* 0x040fe2000000008c */
[----:B------:R-:W-:Y:S01]  /*41d0*/  LOP3.LUT R11, R7, 0x80, RZ, 0xc0, !PT ;  /* 0x00000080070b7812 */ /* 0x000fe200078ec0ff */
[----:B------:R-:W-:Y:S01]  /*41e0*/  FFMA R9, R88, R9, R141 ;  /* 0x0000000958097223 */ /* 0x000fe2000000008d */
[----:B------:R-:W-:Y:S01]  /*41f0*/  LOP3.LUT R8, R8, 0x6, R27, 0xf8, !PT ;  /* 0x0000000608087812 */ /* 0x000fe200078ef81b */
[----:B------:R-:W-:Y:S01]  /*4200*/  FFMA R13, R88, R13, R144 ;  /* 0x0000000d580d7223 */ /* 0x000fe20000000090 */
[----:B------:R-:W-:-:S02]  /*4210*/  LOP3.LUT R11, R11, 0x10, R18, 0xf8, !PT ;  /* 0x000000100b0b7812 */ /* 0x000fc400078ef812 */
[----:B------:R-:W-:Y:S01]  /*4220*/  LOP3.LUT R8, R8, 0x60, R7, 0xf8, !PT ;  /* 0x0000006008087812 */ /* 0x000fe200078ef807 */
[----:B------:R-:W-:Y:S01]  /*4230*/  IMAD.MOV.U32 R7, RZ, RZ, 0x10 ;  /* 0x00000010ff077424 */ /* 0x000fe200078e00ff */
[----:B------:R-:W-:Y:S02]  /*4240*/  F2FP.SATFINITE.E4M3.F32.PACK_AB_MERGE_C R155, R12, R155, RZ ;  /* 0x0000009b0c9b723e */ /* 0x000fe400048070ff */
[----:B------:R-:W-:Y:S02]  /*4250*/  F2FP.SATFINITE.E4M3.F32.PACK_AB_MERGE_C R140, R140, R9, RZ ;  /* 0x000000098c8c723e */ /* 0x000fe400048070ff */
[----:B------:R-:W-:Y:S02]  /*4260*/  F2FP.SATFINITE.E4M3.F32.PACK_AB_MERGE_C R15, R15, R14, RZ ;  /* 0x0000000e0f0f723e */ /* 0x000fe400048070ff */
[----:B------:R-:W-:Y:S02]  /*4270*/  F2FP.SATFINITE.E4M3.F32.PACK_AB_MERGE_C R151, R150, R151, RZ ;  /* 0x000000979697723e */ /* 0x000fe400048070ff */
[----:B------:R-:W-:-:S02]  /*4280*/  F2FP.SATFINITE.E4M3.F32.PACK_AB_MERGE_C R21, R21, R20, RZ ;  /* 0x000000141515723e */ /* 0x000fc400048070ff */
[----:B------:R-:W-:Y:S02]  /*4290*/  F2FP.SATFINITE.E4M3.F32.PACK_AB_MERGE_C R24, R25, R24, RZ ;  /* 0x000000181918723e */ /* 0x000fe400048070ff */
[----:B------:R-:W-:Y:S02]  /*42a0*/  F2FP.SATFINITE.E4M3.F32.PACK_AB_MERGE_C R142, R142, R143, RZ ;  /* 0x0000008f8e8e723e */ /* 0x000fe400048070ff */
[----:B------:R-:W-:Y:S02]  /*42b0*/  F2FP.SATFINITE.E4M3.F32.PACK_AB_MERGE_C R12, R13, R10, RZ ;  /* 0x0000000a0d0c723e */ /* 0x000fe400048070ff */
[----:B------:R-:W-:Y:S02]  /*42c0*/  LOP3.LUT R8, R8, R11, RZ, 0xfc, !PT ;  /* 0x0000000b08087212 */ /* 0x000fe400078efcff */
[----:B------:R-:W-:Y:S01]  /*42d0*/  SEL R9, R7, 0xfffffff0, !P3 ;  /* 0xfffffff007097807 */ /* 0x000fe20005800000 */
[----:B------:R-:W-:Y:S06]  /*42e0*/  @P2 BRA `(.L_x_55) ;  /* 0x0000000000042947 */ /* 0x000fec0003800000 */
[----:B------:R-:W-:-:S04]  /*42f0*/  DEPBAR.LE SB0, 0x1 ;  /* 0x000080400000791a */ /* 0x000fc80000000000 */
.L_x_55:
[----:B------:R-:W-:Y:S05]  /*4300*/  WARPSYNC.ALL ;  /* 0x0000000000007948 */ /* 0x000fea0003800000 */
[----:B------:R-:W-:Y:S01]  /*4310*/  BAR.SYNC.DEFER_BLOCKING 0x1, 0x100 ;  /* 0x0044000000007b1d */ /* 0x000fe20000010000 */
[----:B------:R-:W-:-:S05]  /*4320*/  IADD3 R10, R8, UR51, RZ ;  /* 0x00000033080a7c10 */ /* 0x000fca000fffe0ff */
[----:B------:R-:W-:Y:S01]  /*4330*/  IMAD.IADD R7, R10, 0x1, R9 ;  /* 0x000000010a077824 */ /* 0x000fe200078e0209 */
[----:B------:R-:W-:Y:S01]  /*4340*/  BSSY B0, `(.L_x_56) ;  /* 0x0000016000007945 */ /* 0x000fe20003800000 */
[----:B------:R2:W-:Y:S04]  /*4350*/  STS.U16 [R8+UR51+0x4100], R155 ;  /* 0x0041009b08007988 */ /* 0x0005e80008000433 */
[----:B------:R2:W-:Y:S04]  /*4360*/  STS.U16 [R8+UR51+0x4200], R15 ;  /* 0x0042000f08007988 */ /* 0x0005e80008000433 */
[----:B------:R2:W-:Y:S04]  /*4370*/  STS.U16 [R8+UR51+0x4108], R151 ;  /* 0x0041089708007988 */ /* 0x0005e80008000433 */
[----:B------:R2:W-:Y:S04]  /*4380*/  STS.U16 [R8+UR51+0x4208], R21 ;  /* 0x0042081508007988 */ /* 0x0005e80008000433 */
[----:B------:R2:W-:Y:S04]  /*4390*/  STS.U16 [R7+0x4100], R24 ;  /* 0x0041001807007388 */ /* 0x0005e80000000400 */
[----:B------:R2:W-:Y:S04]  /*43a0*/  STS.U16 [R7+0x4200], R142 ;  /* 0x0042008e07007388 */ /* 0x0005e80000000400 */
[----:B------:R2:W-:Y:S04]  /*43b0*/  STS.U16 [R7+0x4108], R12 ;  /* 0x0041080c07007388 */ /* 0x0005e80000000400 */
[----:B------:R2:W-:Y:S01]  /*43c0*/  STS.U16 [R7+0x4208], R140 ;  /* 0x0042088c07007388 */ /* 0x0005e20000000400 */
[----:B------:R-:W-:Y:S01]  /*43d0*/  @!PT LDS RZ, [RZ] ;  /* 0x00000000fffff984 */ /* 0x000fe20000000800 */
[----:B------:R-:W-:Y:S01]  /*43e0*/  @!PT LDS RZ, [RZ] ;  /* 0x00000000fffff984 */ /* 0x000fe20000000800 */
[----:B------:R-:W-:Y:S01]  /*43f0*/  @!PT LDS RZ, [RZ] ;  /* 0x00000000fffff984 */ /* 0x000fe20000000800 */
[----:B------:R-:W-:Y:S01]  /*4400*/  @!PT LDS RZ, [RZ] ;  /* 0x00000000fffff984 */ /* 0x000fe20000000800 */
[----:B------:R3:W-:Y:S06]  /*4410*/  MEMBAR.ALL.CTA ;  /* 0x0000000000007992 */ /* 0x0007ec0000008000 */
[----:B---3--:R-:W3:Y:S02]  /*4420*/  FENCE.VIEW.ASYNC.S ;  /* 0x00000000000073c6 */ /* 0x008ee40000000000 */
[----:B---3--:R-:W-:Y:S06]  /*4430*/  BAR.SYNC.DEFER_BLOCKING 0x1, 0x100 ;  /* 0x0044000000007b1d */ /* 0x008fec0000010000 */
[----:B--2---:R-:W-:Y:S05]  /*4440*/  @P2 BRA `(.L_x_57) ;  /* 0x0000000000142947 */ /* 0x004fea0003800000 */
[----:B------:R-:W-:Y:S02]  /*4450*/  UIADD3 UR4, UP0, UR48, 0x4f0, URZ ;  /* 0x000004f030047890 */ /* 0x000fe4000ff1e03f */
[----:B------:R-:W-:Y:S02]  /*4460*/  UIADD3 UR44, UR51, 0x4100, URZ ;  /* 0x00004100332c7890 */ /* 0x000fe4000fffe03f */
[----:B------:R-:W-:-:S09]  /*4470*/  UIADD3.X UR5, URZ, UR49, URZ, UP0, !UPT ;  /* 0x000000313f057290 */ /* 0x000fd200087fe43f */
[----:B------:R2:W-:Y:S02]  /*4480*/  UTMASTG.3D [UR44], [UR4] ;  /* 0x0000002c040073b5 */ /* 0x0005e40008010000 */
[----:B--2---:R0:W-:Y:S02]  /*4490*/  UTMACMDFLUSH ;  /* 0x00000000000079b7 */ /* 0x0041e40000000000 */
.L_x_57:
[----:B------:R-:W-:Y:S05]  /*44a0*/  BSYNC B0 ;  /* 0x0000000000007941 */ /* 0x000fea0003800000 */
.L_x_56:
[----:B------:R-:W-:Y:S04]  /*44b0*/  BSSY B0, `(.L_x_58) ;  /* 0x000002e000007945 */ /* 0x000fe80003800000 */
[----:B------:R-:W-:Y:S05]  /*44c0*/  @!P0 BRA `(.L_x_59) ;  /* 0x0000000000b08947 */ /* 0x000fea0003800000 */
[----:B------:R-:W-:-:S13]  /*44d0*/  ISETP.NE.AND P4, PT, R23, 0x3, PT ;  /* 0x000000031700780c */ /* 0x000fda0003f85270 */
[----:B------:R-:W-:Y:S05]  /*44e0*/  @!P4 BRA `(.L_x_60) ;  /* 0x000000000004c947 */ /* 0x000fea0003800000 */
[----:B------:R-:W-:Y:S01]  /*44f0*/  BPT.TRAP 0x1 ;  /* 0x000000040000795c */ /* 0x000fe20000300000 */
.L_x_60:
[----:B------:R-:W-:Y:S01]  /*4500*/  LEA R15, R91, UR51, 0x3 ;  /* 0x000000335b0f7c11 */ /* 0x000fe2000f8e18ff */
[----:B------:R-:W-:Y:S01]  /*4510*/  BSSY B1, `(.L_x_61) ;  /* 0x0000004000017945 */ /* 0x000fe20003800000 */
[----:B------:R-:W-:-:S04]  /*4520*/  SHF.L.U32 R10, R90, 0x1f, RZ ;  /* 0x0000001f5a0a7819 */ /* 0x000fc800000006ff */
[----:B------:R-:W2:Y:S02]  /*4530*/  SYNCS.PHASECHK.TRANS64.TRYWAIT P3, [R15+URZ+0xa0], R10 ;  /* 0x0000a00a0f0075a7 */ /* 0x000ea4000806017f */
[----:B--2---:R-:W-:Y:S05]  /*4540*/  @!P3 BRA `(.L_x_62) ;  /* 0x0000004c005cb947 */ /* 0x004fea0003800000 */
.L_x_174:
[----:B------:R-:W-:Y:S05]  /*4550*/  BSYNC B1 ;  /* 0x0000000000017941 */ /* 0x000fea0003800000 */
.L_x_61:
[----:B------:R-:W-:Y:S04]  /*4560*/  BSSY B1, `(.L_x_63) ;  /* 0x0000011000017945 */ /* 0x000fe80003800000 */
[----:B------:R-:W-:Y:S05]  /*4570*/  @P1 BRA `(.L_x_64) ;  /* 0x00000000003c1947 */ /* 0x000fea0003800000 */
[----:B------:R-:W-:-:S04]  /*4580*/  IMAD R20, R91, 0x1000, R8 ;  /* 0x000010005b147824 */ /* 0x000fc800078e0208 */
[----:B------:R-:W-:Y:S01]  /*4590*/  VIADD R14, R20, UR51 ;  /* 0x00000033140e7c36 */ /* 0x000fe20008000000 */
[----:B------:R-:W-:Y:S03]  /*45a0*/  LDS.U16 R3, [R20+UR51+0x200] ;  /* 0x0002003314037984 */ /* 0x000fe60008000400 */
[----:B------:R-:W-:Y:S01]  /*45b0*/  IMAD.IADD R14, R14, 0x1, R9 ;  /* 0x000000010e0e7824 */ /* 0x000fe200078e0209 */
[----:B------:R-:W3:Y:S04]  /*45c0*/  LDS.U16 R4, [R20+UR51+0x100] ;  /* 0x0001003314047984 */ /* 0x000ee80008000400 */
[----:B------:R-:W-:Y:S04]  /*45d0*/  LDS.U16 R5, [R20+UR51+0x208] ;  /* 0x0002083314057984 */ /* 0x000fe80008000400 */
[----:B------:R-:W4:Y:S04]  /*45e0*/  LDS.U16 R6, [R20+UR51+0x108] ;  /* 0x0001083314067984 */ /* 0x000f280008000400 */
[----:B--2---:R-:W-:Y:S04]  /*45f0*/  LDS.U16 R10, [R14+0x200] ;  /* 0x000200000e0a7984 */ /* 0x004fe80000000400 */
[----:B------:R-:W2:Y:S04]  /*4600*/  LDS.U16 R11, [R14+0x100] ;  /* 0x000100000e0b7984 */ /* 0x000ea80000000400 */
[----:B------:R-:W-:Y:S04]  /*4610*/  LDS.U16 R12, [R14+0x208] ;  /* 0x000208000e0c7984 */ /* 0x000fe80000000400 */
[----:B------:R-:W5:Y:S01]  /*4620*/  LDS.U16 R13, [R14+0x108] ;  /* 0x000108000e0d7984 */ /* 0x000f620000000400 */
[----:B---3--:R-:W-:-:S02]  /*4630*/  PRMT R3, R4, 0x5410, R3 ;  /* 0x0000541004037816 */ /* 0x008fc40000000003 */
[----:B----4-:R-:W-:Y:S02]  /*4640*/  PRMT R4, R6, 0x5410, R5 ;  /* 0x0000541006047816 */ /* 0x010fe40000000005 */
[----:B--2---:R-:W-:Y:S02]  /*4650*/  PRMT R5, R11, 0x5410, R10 ;  /* 0x000054100b057816 */ /* 0x004fe4000000000a */
[----:B-----5:R-:W-:-:S07]  /*4660*/  PRMT R6, R13, 0x5410, R12 ;  /* 0x000054100d067816 */ /* 0x020fce000000000c */
.L_x_64:
[----:B------:R-:W-:Y:S05]  /*4670*/  BSYNC B1 ;  /* 0x0000000000017941 */ /* 0x000fea0003800000 */
.L_x_63:
[----:B------:R-:W-:Y:S01]  /*4680*/  @!PT LDS RZ, [RZ] ;  /* 0x00000000fffff984 */ /* 0x000fe20000000800 */
[----:B------:R-:W-:Y:S01]  /*4690*/  @!PT LDS RZ, [RZ] ;  /* 0x00000000fffff984 */ /* 0x000fe20000000800 */
[----:B------:R-:W-:Y:S01]  /*46a0*/  @!PT LDS RZ, [RZ] ;  /* 0x00000000fffff984 */ /* 0x000fe20000000800 */
[----:B------:R-:W-:Y:S01]  /*46b0*/  @!PT LDS RZ, [RZ] ;  /* 0x00000000fffff984 */ /* 0x000fe20000000800 */
[----:B------:R3:W-:Y:S06]  /*46c0*/  MEMBAR.ALL.CTA ;  /* 0x0000000000007992 */ /* 0x0007ec0000008000 */
[----:B---3--:R-:W3:Y:S01]  /*46d0*/  FENCE.VIEW.ASYNC.S ;  /* 0x00000000000073c6 */ /* 0x008ee20000000000 */
[----:B------:R-:W-:Y:S05]  /*46e0*/  @!P4 BRA `(.L_x_65) ;  /* 0x000000000004c947 */ /* 0x000fea0003800000 */
[----:B------:R-:W-:Y:S01]  /*46f0*/  BPT.TRAP 0x1 ;  /* 0x000000040000795c */ /* 0x000fe20000300000 */
.L_x_65:
[----:B------:R-:W4:Y:S01]  /*4700*/  S2R R11, SR_CgaCtaId ;  /* 0x00000000000b7919 */ /* 0x000f220000008800 */
[----:B--2---:R-:W-:Y:S01]  /*4710*/  IADD3 R10, R15, 0xc0, RZ ;  /* 0x000000c00f0a7810 */ /* 0x004fe20007ffe0ff */
[----:B------:R-:W-:-:S05]  /*4720*/  VIADD R91, R91, 0x1 ;  /* 0x000000015b5b7836 */ /* 0x000fca0000000000 */
[----:B------:R-:W-:-:S04]  /*4730*/  ISETP.NE.AND P3, PT, R91, 0x4, PT ;  /* 0x000000045b00780c */ /* 0x000fc80003f65270 */
[----:B------:R-:W-:Y:S02]  /*4740*/  SEL R91, R91, RZ, P3 ;  /* 0x000000ff5b5b7207 */ /* 0x000fe40001800000 */
[----:B----4-:R-:W-:Y:S02]  /*4750*/  PRMT R10, R11, 0x654, R10 ;  /* 0x000006540b0a7816 */ /* 0x010fe4000000000a */
[----:B------:R-:W-:Y:S02]  /*4760*/  SEL R11, RZ, 0x1, P3 ;  /* 0x00000001ff0b7807 */ /* 0x000fe40001800000 */
[----:B---3--:R2:W-:Y:S02]  /*4770*/  SYNCS.ARRIVE.TRANS64.RED.A1T0 RZ, [R10+URZ], RZ ;  /* 0x000000ff0aff79a7 */ /* 0x0085e4000810043f */
[----:B------:R-:W-:-:S07]  /*4780*/  LOP3.LUT R90, R90, R11, RZ, 0x3c, !PT ;  /* 0x0000000b5a5a7212 */ /* 0x000fce00078e3cff */
.L_x_59:
[----:B------:R-:W-:Y:S05]  /*4790*/  BSYNC B0 ;  /* 0x0000000000007941 */ /* 0x000fea0003800000 */
.L_x_58:
[----:B------:R-:W-:Y:S01]  /*47a0*/  F2FP.F16.E4M3.UNPACK_B R12, R3.H1 ;  /* 0x00000003ff0c723e */ /* 0x000fe200030006ff */
[C---:B------:R-:W-:Y:S01]  /*47b0*/  FMUL R137, R89.reuse, R137 ;  /* 0x0000008959897220 */ /* 0x040fe20000400000 */
[----:B--2---:R-:W-:Y:S01]  /*47c0*/  F2FP.F16.E4M3.UNPACK_B R10, R3 ;  /* 0x00000003ff0a723e */ /* 0x004fe200020006ff */
[C---:B------:R-:W-:Y:S01]  /*47d0*/  FMUL R139, R89.reuse, R139 ;  /* 0x0000008b598b7220 */ /* 0x040fe20000400000 */
[----:B------:R-:W-:Y:S01]  /*47e0*/  F2FP.F16.E4M3.UNPACK_B R15, R4 ;  /* 0x00000004ff0f723e */ /* 0x000fe200020006ff */
[----:B------:R-:W-:Y:S02]  /*47f0*/  HADD2.F32 R14, -RZ, R12.H0_H0 ;  /* 0x2000000cff0e7230 */ /* 0x000fe40000004100 */
[C---:B------:R-:W-:Y:S01]  /*4800*/  FMUL R11, R89.reuse, R138 ;  /* 0x0000008a590b7220 */ /* 0x040fe20000400000 */
[--C-:B------:R-:W-:Y:S02]  /*4810*/  HADD2.F32 R13, -RZ, R10.reuse.H0_H0 ;  /* 0x2000000aff0d7230 */ /* 0x100fe40000004100 */
[----:B------:R-:W-:Y:S01]  /*4820*/  FMUL R135, R89, R135 ;  /* 0x0000008759877220 */ /* 0x000fe20000400000 */
[----:B------:R-:W-:-:S02]  /*4830*/  HADD2.F32 R10, -RZ, R10.H1_H1 ;  /* 0x3000000aff0a7230 */ /* 0x000fc40000004100 */
[C---:B------:R-:W-:Y:S01]  /*4840*/  FFMA R137, R88.reuse, R14, R137 ;  /* 0x0000000e58897223 */ /* 0x040fe20000000089 */
[--C-:B------:R-:W-:Y:S02]  /*4850*/  HADD2.F32 R14, -RZ, R15.reuse.H0_H0 ;  /* 0x2000000fff0e7230 */ /* 0x100fe40000004100 */
[C---:B------:R-:W-:Y:S01]  /*4860*/  FFMA R139, R88.reuse, R13, R139 ;  /* 0x0000000d588b7223 */ /* 0x040fe2000000008b */
[----:B------:R-:W-:Y:S02]  /*4870*/  HADD2.F32 R20, -RZ, R15.H1_H1 ;  /* 0x3000000fff147230 */ /* 0x000fe40000004100 */
[C---:B------:R-:W-:Y:S01]  /*4880*/  FFMA R10, R88.reuse, R10, R11 ;  /* 0x0000000a580a7223 */ /* 0x040fe2000000000b */
[----:B------:R-:W-:Y:S02]  /*4890*/  HADD2.F32 R12, -RZ, R12.H1_H1 ;  /* 0x3000000cff0c7230 */ /* 0x000fe40000004100 */
[C---:B------:R-:W-:Y:S01]  /*48a0*/  FMUL R13, R89.reuse, R134 ;  /* 0x00000086590d7220 */ /* 0x040fe20000400000 */
[----:B------:R-:W-:Y:S01]  /*48b0*/  F2FP.F16.E4M3.UNPACK_B R15, R4.H1 ;  /* 0x00000004ff0f723e */ /* 0x000fe200030006ff */
[----:B------:R-:W-:Y:S01]  /*48c0*/  FMUL R11, R89, R136 ;  /* 0x00000088590b7220 */ /* 0x000fe20000400000 */
[C---:B------:R-:W-:Y:S01]  /*48d0*/  FFMA R135, R88.reuse, R14, R135 ;  /* 0x0000000e58877223 */ /* 0x040fe20000000087 */
[C---:B------:R-:W-:Y:S01]  /*48e0*/  FFMA R14, R88.reuse, R20, R13 ;  /* 0x00000014580e7223 */ /* 0x040fe2000000000d */
[----:B------:R-:W-:Y:S01]  /*48f0*/  F2FP.F16.E4M3.UNPACK_B R21, R5 ;  /* 0x00000005ff15723e */ /* 0x000fe200020006ff */
[----:B------:R-:W-:Y:S01]  /*4900*/  FFMA R12, R88, R12, R11 ;  /* 0x0000000c580c7223 */ /* 0x000fe2000000000b */
[----:B------:R-:W-:-:S02]  /*4910*/  HADD2.F32 R20, -RZ, R15.H1_H1 ;  /* 0x3000000fff147230 */ /* 0x000fc40000004100 */
[C---:B------:R-:W-:Y:S01]  /*4920*/  FMUL R11, R89.reuse, R132 ;  /* 0x00000084590b7220 */ /* 0x040fe20000400000 */
[----:B------:R-:W-:Y:S02]  /*4930*/  HADD2.F32 R13, -RZ, R15.H0_H0 ;  /* 0x2000000fff0d7230 */ /* 0x000fe40000004100 */
[C---:B------:R-:W-:Y:S01]  /*4940*/  FMUL R131, R89.reuse, R131 ;  /* 0x0000008359837220 */ /* 0x040fe20000400000 */
[--C-:B------:R-:W-:Y:S01]  /*4950*/  HADD2.F32 R24, -RZ, R21.reuse.H0_H0 ;  /* 0x20000015ff187230 */ /* 0x100fe20000004100 */
[----:B------:R-:W-:Y:S01]  /*4960*/  F2FP.F16.E4M3.UNPACK_B R15, R5.H1 ;  /* 0x00000005ff0f723e */ /* 0x000fe200030006ff */
[C---:B------:R-:W-:Y:S01]  /*4970*/  FFMA R20, R88.reuse, R20, R11 ;  /* 0x0000001458147223 */ /* 0x040fe2000000000b */
[----:B------:R-:W-:Y:S02]  /*4980*/  HADD2.F32 R21, -RZ, R21.H1_H1 ;  /* 0x30000015ff157230 */ /* 0x000fe40000004100 */
[C---:B------:R-:W-:Y:S01]  /*4990*/  FMUL R11, R89.reuse, R130 ;  /* 0x00000082590b7220 */ /* 0x040fe20000400000 */
[----:B------:R-:W-:Y:S01]  /*49a0*/  FMUL R133, R89, R133 ;  /* 0x0000008559857220 */ /* 0x000fe20000400000 */
[----:B------:R-:W-:Y:S01]  /*49b0*/  FFMA R131, R88, R24, R131 ;  /* 0x0000001858837223 */ /* 0x000fe20000000083 */
[----:B------:R-:W-:-:S02]  /*49c0*/  HADD2.F32 R26, -RZ, R15.H0_H0 ;  /* 0x2000000fff1a7230 */ /* 0x000fc40000004100 */
[C---:B------:R-:W-:Y:S01]  /*49d0*/  FFMA R24, R88.reuse, R21, R11 ;  /* 0x0000001558187223 */ /* 0x040fe2000000000b */
[C---:B------:R-:W-:Y:S01]  /*49e0*/  FFMA R133, R88.reuse, R13, R133 ;  /* 0x0000000d58857223 */ /* 0x040fe20000000085 */
[----:B------:R-:W-:Y:S02]  /*49f0*/  HADD2.F32 R28, -RZ, R15.H1_H1 ;  /* 0x3000000fff1c7230 */ /* 0x000fe40000004100 */
[C---:B------:R-:W-:Y:S01]  /*4a00*/  FMUL R129, R89.reuse, R129 ;  /* 0x0000008159817220 */ /* 0x040fe20000400000 */
[----:B------:R-:W-:Y:S01]  /*4a10*/  F2FP.F16.E4M3.UNPACK_B R11, R6.H1 ;  /* 0x00000006ff0b723e */ /* 0x000fe200030006ff */
[C---:B------:R-:W-:Y:S01]  /*4a20*/  FMUL R13, R89.reuse, R128 ;  /* 0x00000080590d7220 */ /* 0x040fe20000400000 */
[----:B------:R-:W-:Y:S01]  /*4a30*/  F2FP.F16.E4M3.UNPACK_B R15, R6 ;  /* 0x00000006ff0f723e */ /* 0x000fe200020006ff */
[C---:B------:R-:W-:Y:S01]  /*4a40*/  FFMA R129, R88.reuse, R26, R129 ;  /* 0x0000001a58817223 */ /* 0x040fe20000000081 */
[----:B------:R-:W-:Y:S01]  /*4a50*/  FMUL R125, R89, R125 ;  /* 0x0000007d597d7220 */ /* 0x000fe20000400000 */
[----:B------:R-:W-:Y:S01]  /*4a60*/  FFMA R26, R88, R28, R13 ;  /* 0x0000001c581a7223 */ /* 0x000fe2000000000d */
[----:B------:R-:W-:-:S02]  /*4a70*/  HADD2.F32 R30, -RZ, R11.H0_H0 ;  /* 0x2000000bff1e7230 */ /* 0x000fc40000004100 */
[C---:B------:R-:W-:Y:S01]  /*4a80*/  FMUL R127, R89.reuse, R127 ;  /* 0x0000007f597f7220 */ /* 0x040fe20000400000 */
[--C-:B------:R-:W-:Y:S02]  /*4a90*/  HADD2.F32 R21, -RZ, R15.reuse.H0_H0 ;  /* 0x2000000fff157230 */ /* 0x100fe40000004100 */
[C---:B------:R-:W-:Y:S01]  /*4aa0*/  FMUL R13, R89.reuse, R124 ;  /* 0x0000007c590d7220 */ /* 0x040fe20000400000 */
[----:B------:R-:W-:Y:S02]  /*4ab0*/  HADD2.F32 R28, -RZ, R15.H1_H1 ;  /* 0x3000000fff1c7230 */ /* 0x000fe40000004100 */
[C---:B------:R-:W-:Y:S01]  /*4ac0*/  FFMA R125, R88.reuse, R30, R125 ;  /* 0x0000001e587d7223 */ /* 0x040fe2000000007d */
[----:B------:R-:W-:Y:S02]  /*4ad0*/  HADD2.F32 R32, -RZ, R11.H1_H1 ;  /* 0x3000000bff207230 */ /* 0x000fe40000004100 */
[----:B------:R-:W-:Y:S01]  /*4ae0*/  FMUL R11, R89, R126 ;  /* 0x0000007e590b7220 */ /* 0x000fe20000400000 */
[----:B------:R-:W-:Y:S01]  /*4af0*/  FFMA R127, R88, R21, R127 ;  /* 0x00000015587f7223 */ /* 0x000fe2000000007f */
[----:B------:R-:W-:-:S02]  /*4b00*/  F2FP.SATFINITE.E4M3.F32.PACK_AB_MERGE_C R139, R10, R139, RZ ;  /* 0x0000008b0a8b723e */ /* 0x000fc400048070ff */
[C---:B------:R-:W-:Y:S01]  /*4b10*/  FFMA R28, R88.reuse, R28, R11 ;  /* 0x0000001c581c7223 */ /* 0x040fe2000000000b */
[----:B------:R-:W-:Y:S01]  /*4b20*/  FFMA R30, R88, R32, R13 ;  /* 0x00000020581e7223 */ /* 0x000fe2000000000d */
[----:B------:R-:W-:Y:S02]  /*4b30*/  F2FP.SATFINITE.E4M3.F32.PACK_AB_MERGE_C R137, R12, R137, RZ ;  /* 0x000000890c89723e */ /* 0x000fe400048070ff */
[----:B------:R-:W-:Y:S02]  /*4b40*/  F2FP.SATFINITE.E4M3.F32.PACK_AB_MERGE_C R135, R14, R135, RZ ;  /* 0x000000870e87723e */ /* 0x000fe400048070ff */
[----:B------:R-:W-:Y:S02]  /*4b50*/  F2FP.SATFINITE.E4M3.F32.PACK_AB_MERGE_C R133, R20, R133, RZ ;  /* 0x000000851485723e */ /* 0x000fe400048070ff */
[----:B------:R-:W-:Y:S02]  /*4b60*/  F2FP.SATFINITE.E4M3.F32.PACK_AB_MERGE_C R24, R24, R131, RZ ;  /* 0x000000831818723e */ /* 0x000fe400048070ff */
[----:B------:R-:W-:-:S02]  /*4b70*/  F2FP.SATFINITE.E4M3.F32.PACK_AB_MERGE_C R26, R26, R129, RZ ;  /* 0x000000811a1a723e */ /* 0x000fc400048070ff */
[----:B------:R-:W-:Y:S02]  /*4b80*/  F2FP.SATFINITE.E4M3.F32.PACK_AB_MERGE_C R28, R28, R127, RZ ;  /* 0x0000007f1c1c723e */ /* 0x000fe400048070ff */
[----:B------:R-:W-:Y:S01]  /*4b90*/  F2FP.SATFINITE.E4M3.F32.PACK_AB_MERGE_C R30, R30, R125, RZ ;  /* 0x0000007d1e1e723e */ /* 0x000fe200048070ff */
[----:B------:R-:W-:Y:S06]  /*4ba0*/  @P2 BRA `(.L_x_66) ;  /* 0x0000000000042947 */ /* 0x000fec0003800000 */
[----:B------:R-:W-:-:S04]  /*4bb0*/  DEPBAR.LE SB0, 0x1 ;  /* 0x000080400000791a */ /* 0x000fc80000000000 */
.L_x_66:
[----:B------:R-:W-:Y:S05]  /*4bc0*/  WARPSYNC.ALL ;  /* 0x0000000000007948 */ /* 0x000fea0003800000 */
[----:B------:R-:W-:Y:S06]  /*4bd0*/  BAR.SYNC.DEFER_BLOCKING 0x1, 0x100 ;  /* 0x0044000000007b1d */ /* 0x000fec0000010000 */
        /* <DEDUP_REMOVED lines=19> */
[----:B------:R-:W-:Y:S02]  /*4d10*/  UIADD3 UR4, UR51, 0x5100, URZ ;  /* 0x0000510033047890 */ /* 0x000fe4000fffe03f */
[----:B------:R-:W-:Y:S01]  /*4d20*/  UIADD3.X UR9, URZ, UR49, URZ, UP0, !UPT ;  /* 0x000000313f097290 */ /* 0x000fe200087fe43f */
[----:B------:R-:W-:Y:S01]  /*4d30*/  UMOV UR5, UR45 ;  /* 0x0000002d00057c82 */ /* 0x000fe20008000000 */
[----:B------:R-:W-:-:S07]  /*4d40*/  UMOV UR7, UR47 ;  /* 0x0000002f00077c82 */ /* 0x000fce0008000000 */
[----:B------:R2:W-:Y:S02]  /*4d50*/  UTMASTG.3D [UR4], [UR8] ;  /* 0x00000004080073b5 */ /* 0x0005e40008010000 */
[----:B--2---:R0:W-:Y:S02]  /*4d60*/  UTMACMDFLUSH ;  /* 0x00000000000079b7 */ /* 0x0041e40000000000 */
.L_x_68:
[----:B------:R-:W-:Y:S05]  /*4d70*/  BSYNC B0 ;  /* 0x0000000000007941 */ /* 0x000fea0003800000 */
.L_x_67:
[----:B------:R-:W-:Y:S04]  /*4d80*/  BSSY B0, `(.L_x_69) ;  /* 0x000002e000007945 */ /* 0x000fe80003800000 */
[----:B------:R-:W-:Y:S05]  /*4d90*/  @!P0 BRA `(.L_x_70) ;  /* 0x0000000000b08947 */ /* 0x000fea0003800000 */
[----:B------:R-:W-:-:S13]  /*4da0*/  ISETP.NE.AND P4, PT, R23, 0x3, PT ;  /* 0x000000031700780c */ /* 0x000fda0003f85270 */
[----:B------:R-:W-:Y:S05]  /*4db0*/  @!P4 BRA `(.L_x_71) ;  /* 0x000000000004c947 */ /* 0x000fea0003800000 */
[----:B------:R-:W-:Y:S01]  /*4dc0*/  BPT.TRAP 0x1 ;  /* 0x000000040000795c */ /* 0x000fe20000300000 */
.L_x_71:
[----:B------:R-:W-:Y:S01]  /*4dd0*/  LEA R14, R91, UR51, 0x3 ;  /* 0x000000335b0e7c11 */ /* 0x000fe2000f8e18ff */
[----:B------:R-:W-:Y:S01]  /*4de0*/  BSSY B1, `(.L_x_72) ;  /* 0x0000004000017945 */ /* 0x000fe20003800000 */
[----:B------:R-:W-:-:S04]  /*4df0*/  SHF.L.U32 R11, R90, 0x1f, RZ ;  /* 0x0000001f5a0b7819 */ /* 0x000fc800000006ff */
[----:B------:R-:W2:Y:S02]  /*4e00*/  SYNCS.PHASECHK.TRANS64.TRYWAIT P3, [R14+URZ+0xa0], R11 ;  /* 0x0000a00b0e0075a7 */ /* 0x000ea4000806017f */
[----:B--2---:R-:W-:Y:S05]  /*4e10*/  @!P3 BRA `(.L_x_73) ;  /* 0x00000044003cb947 */ /* 0x004fea0003800000 */
.L_x_175:
[----:B------:R-:W-:Y:S05]  /*4e20*/  BSYNC B1 ;  /* 0x0000000000017941 */ /* 0x000fea0003800000 */
.L_x_72:
[----:B------:R-:W-:Y:S04]  /*4e30*/  BSSY B1, `(.L_x_74) ;  /* 0x0000011000017945 */ /* 0x000fe80003800000 */
[----:B------:R-:W-:Y:S05]  /*4e40*/  @P1 BRA `(.L_x_75) ;  /* 0x00000000003c1947 */ /* 0x000fea0003800000 */
[----:B------:R-:W-:-:S04]  /*4e50*/  IMAD R15, R91, 0x1000, R8 ;  /* 0x000010005b0f7824 */ /* 0x000fc800078e0208 */
[----:B------:R-:W-:Y:S01]  /*4e60*/  VIADD R4, R15, UR51 ;  /* 0x000000330f047c36 */ /* 0x000fe20008000000 */
[----:B------:R-:W-:Y:S03]  /*4e70*/  LDS.U16 R3, [R15+UR51+0x200] ;  /* 0x000200330f037984 */ /* 0x000fe60008000400 */
[----:B------:R-:W-:Y:S01]  /*4e80*/  IMAD.IADD R20, R4, 0x1, R9 ;  /* 0x0000000104147824 */ /* 0x000fe200078e0209 */
[----:B------:R-:W-:Y:S04]  /*4e90*/  LDS.U16 R5, [R15+UR51+0x208] ;  /* 0x000208330f057984 */ /* 0x000fe80008000400 */
[----:B------:R-:W3:Y:S04]  /*4ea0*/  LDS.U16 R4, [R15+UR51+0x100] ;  /* 0x000100330f047984 */ /* 0x000ee80008000400 */
[----:B------:R-:W4:Y:S04]  /*4eb0*/  LDS.U16 R6, [R15+UR51+0x108] ;  /* 0x000108330f067984 */ /* 0x000f280008000400 */
[----:B------:R-:W-:Y:S04]  /*4ec0*/  LDS.U16 R10, [R20+0x200] ;  /* 0x00020000140a7984 */ /* 0x000fe80000000400 */
[----:B--2---:R-:W2:Y:S04]  /*4ed0*/  LDS.U16 R11, [R20+0x100] ;  /* 0x00010000140b7984 */ /* 0x004ea80000000400 */
[----:B------:R-:W-:Y:S04]  /*4ee0*/  LDS.U16 R12, [R20+0x208] ;  /* 0x00020800140c7984 */ /* 0x000fe80000000400 */
[----:B------:R-:W5:Y:S01]  /*4ef0*/  LDS.U16 R13, [R20+0x108] ;  /* 0x00010800140d7984 */ /* 0x000f620000000400 */
[----:B---3--:R-:W-:-:S02]  /*4f00*/  PRMT R3, R4, 0x5410, R3 ;  /* 0x0000541004037816 */ /* 0x008fc40000000003 */
[----:B----4-:R-:W-:Y:S02]  /*4f10*/  PRMT R4, R6, 0x5410, R5 ;  /* 0x0000541006047816 */ /* 0x010fe40000000005 */
[----:B--2---:R-:W-:Y:S02]  /*4f20*/  PRMT R5, R11, 0x5410, R10 ;  /* 0x000054100b057816 */ /* 0x004fe4000000000a */
[----:B-----5:R-:W-:-:S07]  /*4f30*/  PRMT R6, R13, 0x5410, R12 ;  /* 0x000054100d067816 */ /* 0x020fce000000000c */
.L_x_75:
[----:B------:R-:W-:Y:S05]  /*4f40*/  BSYNC B1 ;  /* 0x0000000000017941 */ /* 0x000fea0003800000 */
.L_x_74:
        /* <DEDUP_REMOVED lines=8> */
.L_x_76:
[----:B--2---:R-:W2:Y:S01]  /*4fd0*/  S2R R11, SR_CgaCtaId ;  /* 0x00000000000b7919 */ /* 0x004ea20000008800 */
[----:B------:R-:W-:Y:S01]  /*4fe0*/  IADD3 R10, R14, 0xc0, RZ ;  /* 0x000000c00e0a7810 */ /* 0x000fe20007ffe0ff */
[----:B------:R-:W-:-:S05]  /*4ff0*/  VIADD R91, R91, 0x1 ;  /* 0x000000015b5b7836 */ /* 0x000fca0000000000 */
[----:B------:R-:W-:-:S04]  /*5000*/  ISETP.NE.AND P3, PT, R91, 0x4, PT ;  /* 0x000000045b00780c */ /* 0x000fc80003f65270 */
[----:B------:R-:W-:Y:S02]  /*5010*/  SEL R91, R91, RZ, P3 ;  /* 0x000000ff5b5b7207 */ /* 0x000fe40001800000 */
[----:B--2---:R-:W-:Y:S02]  /*5020*/  PRMT R10, R11, 0x654, R10 ;  /* 0x000006540b0a7816 */ /* 0x004fe4000000000a */
[----:B------:R-:W-:Y:S02]  /*5030*/  SEL R11, RZ, 0x1, P3 ;  /* 0x00000001ff0b7807 */ /* 0x000fe40001800000 */
[----:B---3--:R2:W-:Y:S02]  /*5040*/  SYNCS.ARRIVE.TRANS64.RED.A1T0 RZ, [R10+URZ], RZ ;  /* 0x000000ff0aff79a7 */ /* 0x0085e4000810043f */
[----:B------:R-:W-:-:S07]  /*5050*/  LOP3.LUT R90, R90, R11, RZ, 0x3c, !PT ;  /* 0x0000000b5a5a7212 */ /* 0x000fce00078e3cff */
.L_x_70:
[----:B------:R-:W-:Y:S05]  /*5060*/  BSYNC B0 ;  /* 0x0000000000007941 */ /* 0x000fea0003800000 */
.L_x_69:
        /* <DEDUP_REMOVED lines=66> */
.L_x_77:
        /* <DEDUP_REMOVED lines=27> */
.L_x_79:
[----:B------:R-:W-:Y:S05]  /*5640*/  BSYNC B0 ;  /* 0x0000000000007941 */ /* 0x000fea0003800000 */
.L_x_78:
[----:B------:R-:W-:Y:S04]  /*5650*/  BSSY B0, `(.L_x_80) ;  /* 0x000002f000007945 */ /* 0x000fe80003800000 */
[----:B------:R-:W-:Y:S05]  /*5660*/  @!P0 BRA `(.L_x_81) ;  /* 0x0000000000b48947 */ /* 0x000fea0003800000 */
[----:B------:R-:W-:-:S13]  /*5670*/  ISETP.NE.AND P3, PT, R23, 0x3, PT ;  /* 0x000000031700780c */ /* 0x000fda0003f65270 */
[----:B------:R-:W-:Y:S05]  /*5680*/  @!P3 BRA `(.L_x_82) ;  /* 0x000000000004b947 */ /* 0x000fea0003800000 */
[----:B------:R-:W-:Y:S01]  /*5690*/  BPT.TRAP 0x1 ;  /* 0x000000040000795c */ /* 0x000fe20000300000 */
.L_x_82:
[----:B------:R-:W-:Y:S01]  /*56a0*/  SHF.L.U32 R10, R90, 0x1f, RZ ;  /* 0x0000001f5a0a7819 */ /* 0x000fe200000006ff */
[----:B------:R-:W-:Y:S01]  /*56b0*/  BSSY B1, `(.L_x_83) ;  /* 0x0000004000017945 */ /* 0x000fe20003800000 */
[----:B------:R-:W-:-:S04]  /*56c0*/  LEA R11, R91, UR51, 0x3 ;  /* 0x000000335b0b7c11 */ /* 0x000fc8000f8e18ff */
[----:B------:R-:W2:Y:S02]  /*56d0*/  SYNCS.PHASECHK.TRANS64.TRYWAIT P0, [R11+URZ+0xa0], R10 ;  /* 0x0000a00a0b0075a7 */ /* 0x000ea4000800017f */
[----:B--2---:R-:W-:Y:S05]  /*56e0*/  @!P0 BRA `(.L_x_84) ;  /* 0x0000003c001c8947 */ /* 0x004fea0003800000 */
.L_x_176:
[----:B------:R-:W-:Y:S05]  /*56f0*/  BSYNC B1 ;  /* 0x0000000000017941 */ /* 0x000fea0003800000 */
.L_x_83:
        /* <DEDUP_REMOVED lines=8> */
[----:B------:R3:W4:Y:S04]  /*5780*/  LDS.U16 R9, [R3+UR51+0x108] ;  /* 0x0001083303097984 */ /* 0x0007280008000400 */
        /* <DEDUP_REMOVED lines=8> */
.L_x_86:
[----:B------:R-:W-:Y:S05]  /*5810*/  BSYNC B1 ;  /* 0x0000000000017941 */ /* 0x000fea0003800000 */
.L_x_85:
        /* <DEDUP_REMOVED lines=8> */
.L_x_87:
[----:B--2---:R-:W2:Y:S01]  /*58a0*/  S2R R10, SR_CgaCtaId ;  /* 0x00000000000a7919 */ /* 0x004ea20000008800 */
[C---:B------:R-:W-:Y:S01]  /*58b0*/  LEA R9, R91.reuse, UR51, 0x3 ;  /* 0x000000335b097c11 */ /* 0x040fe2000f8e18ff */
[----:B------:R-:W-:-:S03]  /*58c0*/  VIADD R91, R91, 0x1 ;  /* 0x000000015b5b7836 */ /* 0x000fc60000000000 */
[----:B------:R-:W-:Y:S02]  /*58d0*/  IADD3 R9, R9, 0xc0, RZ ;  /* 0x000000c009097810 */ /* 0x000fe40007ffe0ff */
[----:B------:R-:W-:-:S04]  /*58e0*/  ISETP.NE.AND P0, PT, R91, 0x4, PT ;  /* 0x000000045b00780c */ /* 0x000fc80003f05270 */
[----:B------:R-:W-:Y:S02]  /*58f0*/  SEL R91, R91, RZ, P0 ;  /* 0x000000ff5b5b7207 */ /* 0x000fe40000000000 */
[----:B--2---:R-:W-:-:S04]  /*5900*/  PRMT R9, R10, 0x654, R9 ;  /* 0x000006540a097816 */ /* 0x004fc80000000009 */
[----:B---3--:R2:W-:Y:S02]  /*5910*/  SYNCS.ARRIVE.TRANS64.RED.A1T0 RZ, [R9+URZ], RZ ;  /* 0x000000ff09ff79a7 */ /* 0x0085e4000810043f */
[----:B--2---:R-:W-:-:S04]  /*5920*/  SEL R9, RZ, 0x1, P0 ;  /* 0x00000001ff097807 */ /* 0x004fc80000000000 */
[----:B------:R-:W-:-:S07]  /*5930*/  LOP3.LUT R90, R90, R9, RZ, 0x3c, !PT ;  /* 0x000000095a5a7212 */ /* 0x000fce00078e3cff */
.L_x_81:
[----:B------:R-:W-:Y:S05]  /*5940*/  BSYNC B0 ;  /* 0x0000000000007941 */ /* 0x000fea0003800000 */
.L_x_80:
[----:B------:R-:W-:Y:S01]  /*5950*/  F2FP.F16.E4M3.UNPACK_B R9, R3 ;  /* 0x00000003ff09723e */ /* 0x000fe200020006ff */
[C---:B------:R-:W-:Y:S01]  /*5960*/  FMUL R107, R89.reuse, R107 ;  /* 0x0000006b596b7220 */ /* 0x040fe20000400000 */
[----:B------:R-:W-:Y:S01]  /*5970*/  F2FP.F16.E4M3.UNPACK_B R3, R3.H1 ;  /* 0x00000003ff03723e */ /* 0x000fe200030006ff */
[C---:B------:R-:W-:Y:S01]  /*5980*/  FMUL R106, R89.reuse, R106 ;  /* 0x0000006a596a7220 */ /* 0x040fe20000400000 */
[-C--:B------:R-:W-:Y:S01]  /*5990*/  F2FP.F16.E4M3.UNPACK_B R10, R4.reuse ;  /* 0x00000004ff0a723e */ /* 0x080fe200020006ff */
[--C-:B------:R-:W-:Y:S02]  /*59a0*/  HADD2.F32 R11, -RZ, R9.reuse.H0_H0 ;  /* 0x20000009ff0b7230 */ /* 0x100fe40000004100 */
[----:B------:R-:W-:Y:S01]  /*59b0*/  FMUL R12, R89, R105 ;  /* 0x00000069590c7220 */ /* 0x000fe20000400000 */
[----:B------:R-:W-:Y:S01]  /*59c0*/  HADD2.F32 R9, -RZ, R9.H1_H1 ;  /* 0x30000009ff097230 */ /* 0x000fe20000004100 */
[----:B------:R-:W-:Y:S01]  /*59d0*/  F2FP.F16.E4M3.UNPACK_B R4, R4.H1 ;  /* 0x00000004ff04723e */ /* 0x000fe200030006ff */
[----:B------:R-:W-:-:S02]  /*59e0*/  HADD2.F32 R13, -RZ, R3.H0_H0 ;  /* 0x20000003ff0d7230 */ /* 0x000fc40000004100 */
[C---:B------:R-:W-:Y:S01]  /*59f0*/  FFMA R107, R88.reuse, R11, R107 ;  /* 0x0000000b586b7223 */ /* 0x040fe2000000006b */
[--C-:B------:R-:W-:Y:S02]  /*5a00*/  HADD2.F32 R11, -RZ, R10.reuse.H1_H1 ;  /* 0x3000000aff0b7230 */ /* 0x100fe40000004100 */
[C---:B------:R-:W-:Y:S01]  /*5a10*/  FFMA R106, R88.reuse, R9, R106 ;  /* 0x00000009586a7223 */ /* 0x040fe2000000006a */
[----:B------:R-:W-:Y:S02]  /*5a20*/  HADD2.F32 R9, -RZ, R10.H0_H0 ;  /* 0x2000000aff097230 */ /* 0x000fe40000004100 */
[C---:B------:R-:W-:Y:S01]  /*5a30*/  FMUL R10, R89.reuse, R103 ;  /* 0x00000067590a7220 */ /* 0x040fe20000400000 */
[C---:B------:R-:W-:Y:S01]  /*5a40*/  FFMA R12, R88.reuse, R13, R12 ;  /* 0x0000000d580c7223 */ /* 0x040fe2000000000c */
[----:B------:R-:W-:Y:S02]  /*5a50*/  HADD2.F32 R3, -RZ, R3.H1_H1 ;  /* 0x30000003ff037230 */ /* 0x000fe40000004100 */
[C---:B------:R-:W-:Y:S01]  /*5a60*/  FMUL R13, R89.reuse, R104 ;  /* 0x00000068590d7220 */ /* 0x040fe20000400000 */
[C---:B------:R-:W-:Y:S01]  /*5a70*/  FFMA R14, R88.reuse, R9, R10 ;  /* 0x00000009580e7223 */ /* 0x040fe2000000000a */
[----:B------:R-:W-:Y:S01]  /*5a80*/  FMUL R102, R89, R102 ;  /* 0x0000006659667220 */ /* 0x000fe20000400000 */
[----:B------:R-:W-:Y:S01]  /*5a90*/  F2FP.F16.E4M3.UNPACK_B R10, R5 ;  /* 0x00000005ff0a723e */ /* 0x000fe200020006ff */
[----:B------:R-:W-:Y:S01]  /*5aa0*/  FFMA R13, R88, R3, R13 ;  /* 0x00000003580d7223 */ /* 0x000fe2000000000d */
[----:B------:R-:W-:-:S02]  /*5ab0*/  HADD2.F32 R9, -RZ, R4.H1_H1 ;  /* 0x30000004ff097230 */ /* 0x000fc40000004100 */
[C---:B------:R-:W-:Y:S01]  /*5ac0*/  FFMA R15, R88.reuse, R11, R102 ;  /* 0x0000000b580f7223 */ /* 0x040fe20000000066 */
[----:B------:R-:W-:Y:S02]  /*5ad0*/  HADD2.F32 R3, -RZ, R4.H0_H0 ;  /* 0x20000004ff037230 */ /* 0x000fe40000004100 */
[C---:B------:R-:W-:Y:S01]  /*5ae0*/  FMUL R100, R89.reuse, R100 ;  /* 0x0000006459647220 */ /* 0x040fe20000400000 */
[--C-:B------:R-:W-:Y:S01]  /*5af0*/  HADD2.F32 R11, -RZ, R10.reuse.H0_H0 ;  /* 0x2000000aff0b7230 */ /* 0x100fe20000004100 */
[----:B------:R-:W-:Y:S01]  /*5b00*/  F2FP.F16.E4M3.UNPACK_B R5, R5.H1 ;  /* 0x00000005ff05723e */ /* 0x000fe200030006ff */
[C---:B------:R-:W-:Y:S01]  /*5b10*/  FMUL R101, R89.reuse, R101 ;  /* 0x0000006559657220 */ /* 0x040fe20000400000 */
[C---:B------:R-:W-:Y:S01]  /*5b20*/  FMUL R4, R89.reuse, R99 ;  /* 0x0000006359047220 */ /* 0x040fe20000400000 */
[C---:B------:R-:W-:Y:S01]  /*5b30*/  FFMA R100, R88.reuse, R9, R100 ;  /* 0x0000000958647223 */ /* 0x040fe20000000064 */
[----:B------:R-:W-:Y:S01]  /*5b40*/  FMUL R96, R89, R96 ;  /* 0x0000006059607220 */ /* 0x000fe20000400000 */
[C---:B------:R-:W-:Y:S01]  /*5b50*/  FFMA R101, R88.reuse, R3, R101 ;  /* 0x0000000358657223 */ /* 0x040fe20000000065 */
[----:B------:R-:W-:Y:S01]  /*5b60*/  FFMA R20, R88, R11, R4 ;  /* 0x0000000b58147223 */ /* 0x000fe20000000004 */
[----:B------:R-:W-:Y:S01]  /*5b70*/  HADD2.F32 R9, -RZ, R5.H0_H0 ;  /* 0x20000005ff097230 */ /* 0x000fe20000004100 */
[----:B------:R-:W-:Y:S01]  /*5b80*/  F2FP.F16.E4M3.UNPACK_B R4, R6 ;  /* 0x00000006ff04723e */ /* 0x000fe200020006ff */
[----:B------:R-:W-:-:S02]  /*5b90*/  HADD2.F32 R3, -RZ, R10.H1_H1 ;  /* 0x3000000aff037230 */ /* 0x000fc40000004100 */
[C---:B------:R-:W-:Y:S01]  /*5ba0*/  FMUL R11, R89.reuse, R98 ;  /* 0x00000062590b7220 */ /* 0x040fe20000400000 */
[----:B------:R-:W-:Y:S02]  /*5bb0*/  HADD2.F32 R5, -RZ, R5.H1_H1 ;  /* 0x30000005ff057230 */ /* 0x000fe40000004100 */
[----:B------:R-:W-:Y:S01]  /*5bc0*/  FMUL R10, R89, R97 ;  /* 0x00000061590a7220 */ /* 0x000fe20000400000 */
[----:B------:R-:W-:Y:S01]  /*5bd0*/  F2FP.F16.E4M3.UNPACK_B R6, R6.H1 ;  /* 0x00000006ff06723e */ /* 0x000fe200030006ff */
[C---:B------:R-:W-:Y:S01]  /*5be0*/  FFMA R21, R88.reuse, R3, R11 ;  /* 0x0000000358157223 */ /* 0x040fe2000000000b */
[--C-:B------:R-:W-:Y:S02]  /*5bf0*/  HADD2.F32 R3, -RZ, R4.reuse.H0_H0 ;  /* 0x20000004ff037230 */ /* 0x100fe40000004100 */
[C---:B------:R-:W-:Y:S01]  /*5c00*/  FFMA R10, R88.reuse, R9, R10 ;  /* 0x00000009580a7223 */ /* 0x040fe2000000000a */
[----:B------:R-:W-:Y:S01]  /*5c10*/  FFMA R25, R88, R5, R96 ;  /* 0x0000000558197223 */ /* 0x000fe20000000060 */
[----:B------:R-:W-:-:S02]  /*5c20*/  HADD2.F32 R5, -RZ, R4.H1_H1 ;  /* 0x30000004ff057230 */ /* 0x000fc40000004100 */
[C---:B------:R-:W-:Y:S01]  /*5c30*/  FMUL R95, R89.reuse, R95 ;  /* 0x0000005f595f7220 */ /* 0x040fe20000400000 */
[--C-:B------:R-:W-:Y:S02]  /*5c40*/  HADD2.F32 R9, -RZ, R6.reuse.H0_H0 ;  /* 0x20000006ff097230 */ /* 0x100fe40000004100 */
[C---:B------:R-:W-:Y:S01]  /*5c50*/  FMUL R94, R89.reuse, R94 ;  /* 0x0000005e595e7220 */ /* 0x040fe20000400000 */
[----:B------:R-:W-:Y:S02]  /*5c60*/  HADD2.F32 R11, -RZ, R6.H1_H1 ;  /* 0x30000006ff0b7230 */ /* 0x000fe40000004100 */
[C---:B------:R-:W-:Y:S01]  /*5c70*/  FMUL R4, R89.reuse, R93 ;  /* 0x0000005d59047220 */ /* 0x040fe20000400000 */
[----:B------:R-:W-:Y:S01]  /*5c80*/  FMUL R92, R89, R92 ;  /* 0x0000005c595c7220 */ /* 0x000fe20000400000 */
[C---:B------:R-:W-:Y:S01]  /*5c90*/  FFMA R3, R88.reuse, R3, R95 ;  /* 0x0000000358037223 */ /* 0x040fe2000000005f */
[C---:B------:R-:W-:Y:S01]  /*5ca0*/  FFMA R94, R88.reuse, R5, R94 ;  /* 0x00000005585e7223 */ /* 0x040fe2000000005e */
[C---:B------:R-:W-:Y:S01]  /*5cb0*/  FFMA R4, R88.reuse, R9, R4 ;  /* 0x0000000958047223 */ /* 0x040fe20000000004 */
[----:B------:R-:W-:Y:S01]  /*5cc0*/  FFMA R11, R88, R11, R92 ;  /* 0x0000000b580b7223 */ /* 0x000fe2000000005c */
[----:B------:R-:W-:-:S02]  /*5cd0*/  F2FP.SATFINITE.E4M3.F32.PACK_AB_MERGE_C R107, R106, R107, RZ ;  /* 0x0000006b6a6b723e */ /* 0x000fc400048070ff */
[----:B------:R-:W-:Y:S02]  /*5ce0*/  F2FP.SATFINITE.E4M3.F32.PACK_AB_MERGE_C R13, R13, R12, RZ ;  /* 0x0000000c0d0d723e */ /* 0x000fe400048070ff */
[----:B------:R-:W-:Y:S02]  /*5cf0*/  F2FP.SATFINITE.E4M3.F32.PACK_AB_MERGE_C R15, R15, R14, RZ ;  /* 0x0000000e0f0f723e */ /* 0x000fe400048070ff */
[----:B------:R-:W-:Y:S02]  /*5d00*/  F2FP.SATFINITE.E4M3.F32.PACK_AB_MERGE_C R101, R100, R101, RZ ;  /* 0x000000656465723e */ /* 0x000fe400048070ff */
[----:B------:R-:W-:Y:S02]  /*5d10*/  F2FP.SATFINITE.E4M3.F32.PACK_AB_MERGE_C R20, R21, R20, RZ ;  /* 0x000000141514723e */ /* 0x000fe400048070ff */
[----:B------:R-:W-:Y:S02]  /*5d20*/  F2FP.SATFINITE.E4M3.F32.PACK_AB_MERGE_C R10, R25, R10, RZ ;  /* 0x0000000a190a723e */ /* 0x000fe400048070ff */
[----:B------:R-:W-:-:S02]  /*5d30*/  F2FP.SATFINITE.E4M3.F32.PACK_AB_MERGE_C R94, R94, R3, RZ ;  /* 0x000000035e5e723e */ /* 0x000fc400048070ff */
[----:B------:R-:W-:Y:S01]  /*5d40*/  F2FP.SATFINITE.E4M3.F32.PACK_AB_MERGE_C R4, R11, R4, RZ ;  /* 0x000000040b04723e */ /* 0x000fe200048070ff */
[----:B------:R-:W-:Y:S06]  /*5d50*/  @P2 BRA `(.L_x_88) ;  /* 0x0000000000042947 */ /* 0x000fec0003800000 */
[----:B------:R-:W-:-:S04]  /*5d60*/  DEPBAR.LE SB0, 0x1 ;  /* 0x000080400000791a */ /* 0x000fc80000000000 */
.L_x_88:
[----:B------:R-:W-:Y:S05]  /*5d70*/  WARPSYNC.ALL ;  /* 0x0000000000007948 */ /* 0x000fea0003800000 */
[----:B------:R-:W-:Y:S01]  /*5d80*/  BAR.SYNC.DEFER_BLOCKING 0x1, 0x100 ;  /* 0x0044000000007b1d */ /* 0x000fe20000010000 */
[----:B------:R-:W-:-:S05]  /*5d90*/  IADD3 R16, P0, R16, UR40, RZ ;  /* 0x0000002810107c10 */ /* 0x000fca000ff1e0ff */
        /* <DEDUP_REMOVED lines=20> */
[----:B------:R-:W-:Y:S02]  /*5ee0*/  UIADD3 UR4, UR51, 0x5100, URZ ;  /* 0x0000510033047890 */ /* 0x000fe4000fffe03f */
[----:B------:R-:W-:Y:S01]  /*5ef0*/  UIADD3.X UR9, URZ, UR49, URZ, UP0, !UPT ;  /* 0x000000313f097290 */ /* 0x000fe200087fe43f */
[----:B------:R-:W-:-:S08]  /*5f00*/  UMOV UR7, UR47 ;  /* 0x0000002f00077c82 */ /* 0x000fd00008000000 */
[----:B------:R2:W-:Y:S02]  /*5f10*/  UTMASTG.3D [UR4], [UR8] ;  /* 0x00000004080073b5 */ /* 0x0005e40008010000 */
[----:B--2---:R0:W-:Y:S02]  /*5f20*/  UTMACMDFLUSH ;  /* 0x00000000000079b7 */ /* 0x0041e40000000000 */
.L_x_90:
[----:B------:R-:W-:Y:S05]  /*5f30*/  BSYNC B0 ;  /* 0x0000000000007941 */ /* 0x000fea0003800000 */
.L_x_89:
[----:B------:R-:W-:Y:S01]  /*5f40*/  ULDC.64 UR4, c[0x0][0x8f8] ;  /* 0x00023e0000047ab9 */ /* 0x000fe20000000a00 */
[----:B------:R-:W-:Y:S01]  /*5f50*/  IADD3.X R17, R17, UR38, RZ, P0, !PT ;  /* 0x0000002611117c10 */ /* 0x000fe200087fe4ff */
[----:B------:R-:W-:Y:S01]  /*5f60*/  UMOV UR47, 0xffffffff ;  /* 0xffffffff002f7882 */ /* 0x000fe20000000000 */
[----:B------:R-:W-:Y:S01]  /*5f70*/  ISETP.GE.U32.AND P0, PT, R16, UR4, PT ;  /* 0x0000000410007c0c */ /* 0x000fe2000bf06070 */
[----:B------:R-:W-:Y:S01]  /*5f80*/  IMAD.MOV.U32 R3, RZ, RZ, -0x1 ;  /* 0xffffffffff037424 */ /* 0x000fe200078e00ff */
[----:B------:R-:W-:Y:S01]  /*5f90*/  PRMT R4, RZ, 0x7610, R4 ;  /* 0x00007610ff047816 */ /* 0x000fe20000000004 */
[----:B------:R-:W-:Y:S01]  /*5fa0*/  IMAD.MOV.U32 R7, RZ, RZ, -0x1 ;  /* 0xffffffffff077424 */ /* 0x000fe200078e00ff */
[----:B------:R-:W-:-:S13]  /*5fb0*/  ISETP.GE.U32.AND.EX P0, PT, R17, UR5, PT, P0 ;  /* 0x0000000511007c0c */ /* 0x000fda000bf06100 */
[----:B------:R-:W-:Y:S05]  /*5fc0*/  @P0 BRA `(.L_x_91) ;  /* 0x0000000400600947 */ /* 0x000fea0003800000 */
[----:B------:R-:W2:Y:S01]  /*5fd0*/  LDC.64 R10, c[0x0][0x8d0] ;  /* 0x00023400ff0a7b82 */ /* 0x000ea20000000a00 */
[----:B------:R-:W3:Y:S01]  /*5fe0*/  S2R R24, SR_CTAID.X ;  /* 0x0000000000187919 */ /* 0x000ee20000002500 */
[----:B------:R-:W-:Y:S01]  /*5ff0*/  IMAD.MOV.U32 R8, RZ, RZ, R16 ;  /* 0x000000ffff087224 */ /* 0x000fe200078e0010 */
[----:B------:R-:W-:-:S05]  /*6000*/  MOV R9, R17 ;  /* 0x0000001100097202 */ /* 0x000fca0000000f00 */
[----:B------:R-:W4:Y:S08]  /*6010*/  LDC R12, c[0x0][0x8d8] ;  /* 0x00023600ff0c7b82 */ /* 0x000f300000000800 */
[----:B------:R-:W1:Y:S01]  /*6020*/  LDC.64 R20, c[0x0][0x8c8] ;  /* 0x00023200ff147b82 */ /* 0x000e620000000a00 */
[----:B--2---:R-:W-:-:S04]  /*6030*/  ISETP.NE.U32.AND P0, PT, R10, RZ, PT ;  /* 0x000000ff0a00720c */ /* 0x004fc80003f05070 */
[----:B------:R-:W-:-:S13]  /*6040*/  ISETP.NE.AND.EX P0, PT, R11, RZ, PT, P0 ;  /* 0x000000ff0b00720c */ /* 0x000fda0003f05300 */
[----:B-1-34-:R-:W-:Y:S05]  /*6050*/  @!P0 BRA `(.L_x_92) ;  /* 0x0000000000288947 */ /* 0x01afea0003800000 */
[----:B------:R-:W1:Y:S02]  /*6060*/  LDC R3, c[0x0][0x8dc] ;  /* 0x00023700ff037b82 */ /* 0x000e640000000800 */
[----:B-1----:R-:W-:-:S05]  /*6070*/  IADD3 R3, P0, R16, R3, RZ ;  /* 0x0000000310037210 */ /* 0x002fca0007f1e0ff */
[----:B------:R-:W-:-:S04]  /*6080*/  IMAD.X R13, RZ, RZ, R17, P0 ;  /* 0x000000ffff0d7224 */ /* 0x000fc800000e0611 */
[----:B------:R-:W-:-:S04]  /*6090*/  IMAD.WIDE.U32 R4, R13, R10, RZ ;  /* 0x0000000a0d047225 */ /* 0x000fc800078e00ff */
[----:B------:R-:W-:-:S04]  /*60a0*/  IMAD.WIDE.U32 R6, P0, R3, R11, R4 ;  /* 0x0000000b03067225 */ /* 0x000fc80007800004 */
[----:B------:R-:W-:-:S04]  /*60b0*/  IMAD.WIDE.U32 R4, R3, R10, RZ ;  /* 0x0000000a03047225 */ /* 0x000fc800078e00ff */
[----:B------:R-:W-:Y:S01]  /*60c0*/  IMAD.X R9, RZ, RZ, RZ, P0 ;  /* 0x000000ffff097224 */ /* 0x000fe200000e06ff */
[----:B------:R-:W-:Y:S01]  /*60d0*/  IADD3 RZ, P0, R5, R6, RZ ;  /* 0x0000000605ff7210 */ /* 0x000fe20007f1e0ff */
[----:B------:R-:W-:-:S04]  /*60e0*/  IMAD.MOV.U32 R8, RZ, RZ, R7 ;  /* 0x000000ffff087224 */ /* 0x000fc800078e0007 */
[----:B------:R-:W-:-:S08]  /*60f0*/  IMAD.WIDE.U32.X R8, R13, R11, R8, P0 ;  /* 0x0000000b0d087225 */ /* 0x000fd000000e0408 */
.L_x_92:
[----:B------:R-:W1:Y:S01]  /*6100*/  S2R R25, SR_CTAID.Y ;  /* 0x0000000000197919 */ /* 0x000e620000002600 */
[-CC-:B------:R-:W-:Y:S01]  /*6110*/  SHF.R.U64 R32, R8, R12.reuse, R9.reuse ;  /* 0x0000000c08207219 */ /* 0x180fe20000001209 */
[----:B------:R-:W2:Y:S01]  /*6120*/  LDC.64 R14, c[0x0][0x8e8] ;  /* 0x00023a00ff0e7b82 */ /* 0x000ea20000000a00 */
[----:B------:R-:W-:Y:S01]  /*6130*/  SHF.R.U32.HI R3, RZ, R12, R9 ;  /* 0x0000000cff037219 */ /* 0x000fe20000011609 */
[----:B------:R-:W-:Y:S01]  /*6140*/  ULDC UR4, c[0x0][0x150] ;  /* 0x0000540000047ab9 */ /* 0x000fe20000000800 */
[----:B------:R-:W-:Y:S02]  /*6150*/  IADD3 R7, P0, RZ, -R32, RZ ;  /* 0x80000020ff077210 */ /* 0x000fe40007f1e0ff */
[----:B------:R-:W-:-:S03]  /*6160*/  I2FP.F32.U32 R9, R24 ;  /* 0x0000001800097245 */ /* 0x000fc60000201000 */
[----:B------:R-:W3:Y:S01]  /*6170*/  LDC R8, c[0x0][0x8c0] ;  /* 0x00023000ff087b82 */ /* 0x000ee20000000800 */
[----:B------:R-:W-:Y:S02]  /*6180*/  IMAD.X R3, RZ, RZ, ~R3, P0 ;  /* 0x000000ffff037224 */ /* 0x000fe400000e0e03 */
[----:B------:R-:W-:Y:S01]  /*6190*/  FMUL R9, R9, UR4 ;  /* 0x0000000409097c20 */ /* 0x000fe20008400000 */
[----:B------:R-:W-:Y:S01]  /*61a0*/  IMAD.WIDE.U32 R4, R7, R20, R16 ;  /* 0x0000001407047225 */ /* 0x000fe200078e0010 */
[----:B------:R-:W-:-:S03]  /*61b0*/  ULDC UR4, c[0x0][0x154] ;  /* 0x0000550000047ab9 */ /* 0x000fc60000000800 */
[----:B------:R-:W-:Y:S01]  /*61c0*/  IMAD R6, R3, R20, RZ ;  /* 0x0000001403067224 */ /* 0x000fe200078e02ff */
[----:B------:R-:W4:Y:S01]  /*61d0*/  LDC R11, c[0x0][0x900] ;  /* 0x00024000ff0b7b82 */ /* 0x000f220000000800 */
[----:B------:R-:W5:Y:S02]  /*61e0*/  F2I.U32.TRUNC.NTZ R9, R9 ;  /* 0x0000000900097305 */ /* 0x000f64000020f000 */
[----:B------:R-:W-:-:S05]  /*61f0*/  IMAD R3, R7, R21, R6 ;  /* 0x0000001507037224 */ /* 0x000fca00078e0206 */
[----:B------:R-:W4:Y:S01]  /*6200*/  LDC R20, c[0x0][0x8b0] ;  /* 0x00022c00ff147b82 */ /* 0x000f220000000800 */
[----:B------:R-:W-:Y:S02]  /*6210*/  IADD3 R3, R5, R3, RZ ;  /* 0x0000000305037210 */ /* 0x000fe40007ffe0ff */
[----:B--2---:R-:W-:-:S04]  /*6220*/  ISETP.NE.U32.AND P0, PT, R14, RZ, PT ;  /* 0x000000ff0e00720c */ /* 0x004fc80003f05070 */
[----:B------:R-:W-:Y:S01]  /*6230*/  ISETP.NE.AND.EX P0, PT, R15, RZ, PT, P0 ;  /* 0x000000ff0f00720c */ /* 0x000fe20003f05300 */
[----:B------:R-:W2:Y:S01]  /*6240*/  LDC R7, c[0x0][0x144] ;  /* 0x00005100ff077b82 */ /* 0x000ea20000000800 */
[-C--:B---3--:R-:W-:Y:S01]  /*6250*/  SHF.R.U64 R12, R4, R8.reuse, R3 ;  /* 0x00000008040c7219 */ /* 0x088fe20000001203 */
[----:B-----5:R-:W-:Y:S01]  /*6260*/  IMAD.MOV R9, RZ, RZ, -R9 ;  /* 0x000000ffff097224 */ /* 0x020fe200078e0a09 */
[----:B-1----:R-:W-:Y:S02]  /*6270*/  I2FP.F32.U32 R4, R25 ;  /* 0x0000001900047245 */ /* 0x002fe40000201000 */
[----:B------:R-:W-:-:S03]  /*6280*/  SHF.R.U32.HI R3, RZ, R8, R3 ;  /* 0x00000008ff037219 */ /* 0x000fc60000011603 */
[----:B------:R-:W1:Y:S01]  /*6290*/  LDC R26, c[0x0][0x148] ;  /* 0x00005200ff1a7b82 */ /* 0x000e620000000800 */
[----:B------:R-:W-:Y:S01]  /*62a0*/  FMUL R6, R4, UR4 ;  /* 0x0000000404067c20 */ /* 0x000fe20008400000 */
[----:B------:R-:W-:Y:S01]  /*62b0*/  IMAD.MOV.U32 R4, RZ, RZ, -0x1 ;  /* 0xffffffffff047424 */ /* 0x000fe200078e00ff */
[----:B----4-:R-:W-:-:S04]  /*62c0*/  SHF.L.U32 R30, R0, R11, RZ ;  /* 0x0000000b001e7219 */ /* 0x010fc800000006ff */
[-C--:B------:R-:W-:Y:S01]  /*62d0*/  SHF.L.U32 R4, R4, R11.reuse, RZ ;  /* 0x0000000b04047219 */ /* 0x080fe200000006ff */
[----:B------:R-:W3:Y:S01]  /*62e0*/  LDC R21, c[0x0][0x8a8] ;  /* 0x00022a00ff157b82 */ /* 0x000ee20000000800 */
[-CC-:B------:R-:W-:Y:S02]  /*62f0*/  SHF.R.U64 R10, R12, R20.reuse, R3.reuse ;  /* 0x000000140c0a7219 */ /* 0x180fe40000001203 */
[----:B------:R-:W-:Y:S02]  /*6300*/  SHF.R.U32.HI R3, RZ, R20, R3 ;  /* 0x00000014ff037219 */ /* 0x000fe40000011603 */
[----:B------:R4:W1:Y:S01]  /*6310*/  F2I.U32.TRUNC.NTZ R20, R6 ;  /* 0x0000000600147305 */ /* 0x000862000020f000 */
[----:B------:R-:W-:Y:S02]  /*6320*/  LOP3.LUT R27, RZ, R4, RZ, 0x33, !PT ;  /* 0x00000004ff1b7212 */ /* 0x000fe400078e33ff */
[----:B------:R-:W1:Y:S01]  /*6330*/  LDC R28, c[0x0][0x8f0] ;  /* 0x00023c00ff1c7b82 */ /* 0x000e620000000800 */
[--C-:B------:R-:W-:Y:S01]  /*6340*/  SHF.R.U64 R13, R10, R11, R3.reuse ;  /* 0x0000000b0a0d7219 */ /* 0x100fe20000001203 */
[----:B--2---:R-:W-:Y:S01]  /*6350*/  IMAD R24, R7, R9, R24 ;  /* 0x0000000907187224 */ /* 0x004fe200078e0218 */
[----:B------:R-:W-:-:S03]  /*6360*/  SHF.R.U32.HI R5, RZ, R11, R3 ;  /* 0x0000000bff057219 */ /* 0x000fc60000011603 */
[----:B------:R-:W-:Y:S02]  /*6370*/  IMAD.MOV.U32 R4, RZ, RZ, R13 ;  /* 0x000000ffff047224 */ /* 0x000fe400078e000d */
[----:B------:R-:W2:Y:S08]  /*6380*/  LDC R29, c[0x0][0x8e0] ;  /* 0x00023800ff1d7b82 */ /* 0x000eb00000000800 */
[----:B------:R-:W1:Y:S01]  /*6390*/  LDC R31, c[0x0][0x8b8] ;  /* 0x00022e00ff1f7b82 */ /* 0x000e620000000800 */
[----:B----4-:R-:W-:Y:S05]  /*63a0*/  @!P0 BRA `(.L_x_93) ;  /* 0x0000000000288947 */ /* 0x010fea0003800000 */
[----:B------:R-:W4:Y:S02]  /*63b0*/  LDC R0, c[0x0][0x8f4] ;  /* 0x00023d00ff007b82 */ /* 0x000f240000000800 */
[----:B----4-:R-:W-:-:S05]  /*63c0*/  IADD3 R3, P0, R13, R0, RZ ;  /* 0x000000000d037210 */ /* 0x010fca0007f1e0ff */
        /* <DEDUP_REMOVED lines=8> */
.L_x_93:
[----:B------:R-:W-:Y:S01]  /*6450*/  ISETP.NE.AND P0, PT, R2, 0x1, PT ;  /* 0x000000010200780c */ /* 0x000fe20003f05270 */
[----:B-1----:R-:W-:Y:S01]  /*6460*/  IMAD.MOV R20, RZ, RZ, -R20 ;  /* 0x000000ffff147224 */ /* 0x002fe200078e0a14 */
[----:B------:R-:W-:Y:S01]  /*6470*/  SHF.R.U64 R0, R4, R28, R5 ;  /* 0x0000001c04007219 */ /* 0x000fe20000001205 */
[----:B---3--:R-:W-:Y:S01]  /*6480*/  VIADD R5, R21, 0xffffffff ;  /* 0xffffffff15057836 */ /* 0x008fe20000000000 */
[----:B------:R-:W-:Y:S02]  /*6490*/  LOP3.LUT R3, R10, R27, RZ, 0xc0, !PT ;  /* 0x0000001b0a037212 */ /* 0x000fe400078ec0ff */
[----:B------:R-:W-:Y:S01]  /*64a0*/  R2UR UR47, R32 ;  /* 0x00000000202f72ca */ /* 0x000fe200000e0000 */
[----:B------:R-:W-:Y:S01]  /*64b0*/  IMAD.MOV R4, RZ, RZ, -R0 ;  /* 0x000000ffff047224 */ /* 0x000fe200078e0a00 */
[----:B------:R-:W-:Y:S01]  /*64c0*/  LOP3.LUT R5, R12, R5, RZ, 0xc0, !PT ;  /* 0x000000050c057212 */ /* 0x000fe200078ec0ff */
[----:B------:R-:W-:Y:S02]  /*64d0*/  IMAD R3, R30, R0, R3 ;  /* 0x000000001e037224 */ /* 0x000fe400078e0203 */
[----:B--2---:R-:W-:Y:S01]  /*64e0*/  IMAD R0, R4, R29, R13 ;  /* 0x0000001d04007224 */ /* 0x004fe200078e020d */
[----:B------:R-:W-:Y:S01]  /*64f0*/  MOV R4, 0x1 ;  /* 0x0000000100047802 */ /* 0x000fe20000000f00 */
[----:B------:R-:W-:-:S02]  /*6500*/  @P0 IMAD R24, R26, R20, R25 ;  /* 0x000000141a180224 */ /* 0x000fc400078e0219 */
[----:B------:R-:W-:Y:S02]  /*6510*/  IMAD R0, R0, R21, R5 ;  /* 0x0000001500007224 */ /* 0x000fe400078e0205 */
[----:B------:R-:W-:-:S05]  /*6520*/  IMAD R3, R3, R31, R24 ;  /* 0x0000001f03037224 */ /* 0x000fca00078e0218 */
[----:B------:R-:W-:Y:S02]  /*6530*/  SEL R7, R0, R3, !P0 ;  /* 0x0000000300077207 */ /* 0x000fe40004000000 */
[----:B------:R-:W-:-:S07]  /*6540*/  SEL R3, R3, R0, !P0 ;  /* 0x0000000003037207 */ /* 0x000fce0004000000 */
.L_x_91:
[----:B------:R-:W-:Y:S01]  /*6550*/  LOP3.LUT P0, RZ, R4, 0xff, RZ, 0xc0, !PT ;  /* 0x000000ff04ff7812 */ /* 0x000fe2000780c0ff */
[----:B------:R-:W-:-:S04]  /*6560*/  UIMAD.WIDE.U32 UR4, UR52, -0x33333333, URZ ;  /* 0xcccccccd340478a5 */ /* 0x000fc8000f8e003f */
[----:B------:R-:W-:-:S04]  /*6570*/  USHF.R.U32.HI UR4, URZ, 0x3, UR5 ;  /* 0x000000033f047899 */ /* 0x000fc80008011605 */
[----:B------:R-:W-:-:S04]  /*6580*/  UIMAD UR4, UR4, -0xa, UR52 ;  /* 0xfffffff6040478a4 */ /* 0x000fc8000f8e0234 */
[----:B------:R-:W-:Y:S08]  /*6590*/  @P0 BRA `(.L_x_94) ;  /* 0xffffffac00c40947 */ /* 0x000ff0000383ffff */
[----:B------:R-:W-:-:S04]  /*65a0*/  DEPBAR.LE SB0, 0x0 ;  /* 0x000080000000791a */ /* 0x000fc80000000000 */
[----:B------:R-:W-:Y:S05]  /*65b0*/  EXIT ;  /* 0x000000000000794d */ /* 0x000fea0003800000 */
.L_x_8:
[----:B------:R-:W-:Y:S01]  /*65c0*/  ULDC.64 UR4, c[0x0][0x8f8] ;  /* 0x00023e0000047ab9 */ /* 0x000fe20000000a00 */
[----:B------:R-:W-:Y:S01]  /*65d0*/  PRMT R11, RZ, 0x7610, R11 ;  /* 0x00007610ff0b7816 */ /* 0x000fe2000000000b */
[----:B------:R-:W-:Y:S01]  /*65e0*/  IMAD.MOV.U32 R21, RZ, RZ, -0x1 ;  /* 0xffffffffff157424 */ /* 0x000fe200078e00ff */
[----:B------:R-:W-:Y:S01]  /*65f0*/  ISETP.GE.U32.AND P0, PT, R16, UR4, PT ;  /* 0x0000000410007c0c */ /* 0x000fe2000bf06070 */
[----:B------:R-:W-:Y:S02]  /*6600*/  IMAD.MOV.U32 R20, RZ, RZ, -0x1 ;  /* 0xffffffffff147424 */ /* 0x000fe400078e00ff */
[----:B------:R-:W-:Y:S01]  /*6610*/  IMAD.MOV.U32 R7, RZ, RZ, -0x1 ;  /* 0xffffffffff077424 */ /* 0x000fe200078e00ff */
[----:B------:R-:W-:-:S13]  /*6620*/  ISETP.GE.U32.AND.EX P0, PT, R17, UR5, PT, P0 ;  /* 0x0000000511007c0c */ /* 0x000fda000bf06100 */
[----:B------:R-:W-:Y:S05]  /*6630*/  @P0 BRA `(.L_x_95) ;  /* 0x0000000400580947 */ /* 0x000fea0003800000 */
[----:B------:R-:W1:Y:S01]  /*6640*/  LDC.64 R22, c[0x0][0x8d0] ;  /* 0x00023400ff167b82 */ /* 0x000e620000000a00 */
[----:B------:R-:W-:Y:S01]  /*6650*/  IMAD.MOV.U32 R20, RZ, RZ, R16 ;  /* 0x000000ffff147224 */ /* 0x000fe200078e0010 */
[----:B------:R-:W-:-:S06]  /*6660*/  MOV R21, R17 ;  /* 0x0000001100157202 */ /* 0x000fcc0000000f00 */
[----:B------:R-:W2:Y:S08]  /*6670*/  LDC R24, c[0x0][0x8d8] ;  /* 0x00023600ff187b82 */ /* 0x000eb00000000800 */
[----:B------:R-:W3:Y:S01]  /*6680*/  LDC.64 R26, c[0x0][0x8c8] ;  /* 0x00023200ff1a7b82 */ /* 0x000ee20000000a00 */
[----:B-1----:R-:W-:-:S04]  /*6690*/  ISETP.NE.U32.AND P0, PT, R22, RZ, PT ;  /* 0x000000ff1600720c */ /* 0x002fc80003f05070 */
[----:B------:R-:W-:-:S13]  /*66a0*/  ISETP.NE.AND.EX P0, PT, R23, RZ, PT, P0 ;  /* 0x000000ff1700720c */ /* 0x000fda0003f05300 */
[----:B--23--:R-:W-:Y:S05]  /*66b0*/  @!P0 BRA `(.L_x_96) ;  /* 0x0000000000288947 */ /* 0x00cfea0003800000 */
        /* <DEDUP_REMOVED lines=10> */
.L_x_96:
[-CC-:B------:R-:W-:Y:S01]  /*6760*/  SHF.R.U64 R22, R20, R24.reuse, R21.reuse ;  /* 0x0000001814167219 */ /* 0x180fe20000001215 */
[----:B------:R-:W1:Y:S01]  /*6770*/  LDC R28, c[0x0][0x8c0] ;  /* 0x00023000ff1c7b82 */ /* 0x000e620000000800 */
[----:B------:R-:W-:Y:S01]  /*6780*/  SHF.R.U32.HI R7, RZ, R24, R21 ;  /* 0x00000018ff077219 */ /* 0x000fe20000011615 */
[----:B------:R-:W-:Y:S01]  /*6790*/  ULDC UR4, c[0x0][0x150] ;  /* 0x0000540000047ab9 */ /* 0x000fe20000000800 */
[----:B------:R-:W-:-:S05]  /*67a0*/  IADD3 R9, P0, RZ, -R22, RZ ;  /* 0x80000016ff097210 */ /* 0x000fca0007f1e0ff */
[----:B------:R-:W2:Y:S01]  /*67b0*/  LDC.64 R32, c[0x0][0x8e8] ;  /* 0x00023a00ff207b82 */ /* 0x000ea20000000a00 */
[----:B------:R-:W-:Y:S02]  /*67c0*/  IMAD.X R7, RZ, RZ, ~R7, P0 ;  /* 0x000000ffff077224 */ /* 0x000fe400000e0e07 */
[----:B------:R-:W-:-:S04]  /*67d0*/  IMAD.WIDE.U32 R12, R9, R26, R16 ;  /* 0x0000001a090c7225 */ /* 0x000fc800078e0010 */
[----:B------:R-:W-:Y:S01]  /*67e0*/  IMAD R14, R7, R26, RZ ;  /* 0x0000001a070e7224 */ /* 0x000fe200078e02ff */
[----:B------:R-:W3:Y:S03]  /*67f0*/  LDC R30, c[0x0][0x8b0] ;  /* 0x00022c00ff1e7b82 */ /* 0x000ee60000000800 */
[----:B------:R-:W-:Y:S01]  /*6800*/  IMAD R7, R9, R27, R14 ;  /* 0x0000001b09077224 */ /* 0x000fe200078e020e */
[----:B------:R-:W-:Y:S01]  /*6810*/  I2FP.F32.U32 R9, R8 ;  /* 0x0000000800097245 */ /* 0x000fe20000201000 */
[----:B------:R-:W-:-:S03]  /*6820*/  IMAD.MOV.U32 R14, RZ, RZ, -0x1 ;  /* 0xffffffffff0e7424 */ /* 0x000fc600078e00ff */
[----:B------:R-:W-:Y:S01]  /*6830*/  IADD3 R7, R13, R7, RZ ;  /* 0x000000070d077210 */ /* 0x000fe20007ffe0ff */
[----:B------:R-:W-:Y:S01]  /*6840*/  FMUL R9, R9, UR4 ;  /* 0x0000000409097c20 */ /* 0x000fe20008400000 */
[----:B------:R-:W4:Y:S01]  /*6850*/  LDC R11, c[0x0][0x144] ;  /* 0x00005100ff0b7b82 */ /* 0x000f220000000800 */
[----:B------:R-:W-:Y:S01]  /*6860*/  ULDC UR4, c[0x0][0x154] ;  /* 0x0000550000047ab9 */ /* 0x000fe20000000800 */
[--C-:B-1----:R-:W-:Y:S02]  /*6870*/  SHF.R.U64 R20, R12, R28, R7.reuse ;  /* 0x0000001c0c147219 */ /* 0x102fe40000001207 */
[----:B------:R-:W-:Y:S01]  /*6880*/  I2FP.F32.U32 R12, R10 ;  /* 0x0000000a000c7245 */ /* 0x000fe20000201000 */
[----:B------:R-:W1:Y:S01]  /*6890*/  F2I.U32.TRUNC.NTZ R9, R9 ;  /* 0x0000000900097305 */ /* 0x000e62000020f000 */
[----:B--2---:R-:W-:Y:S02]  /*68a0*/  ISETP.NE.U32.AND P0, PT, R32, RZ, PT ;  /* 0x000000ff2000720c */ /* 0x004fe40003f05070 */
[----:B------:R-:W2:Y:S01]  /*68b0*/  LDC R23, c[0x0][0x148] ;  /* 0x00005200ff177b82 */ /* 0x000ea20000000800 */
[----:B------:R-:W-:Y:S01]  /*68c0*/  FMUL R13, R12, UR4 ;  /* 0x000000040c0d7c20 */ /* 0x000fe20008400000 */
[----:B------:R-:W-:Y:S01]  /*68d0*/  ISETP.NE.AND.EX P0, PT, R33, RZ, PT, P0 ;  /* 0x000000ff2100720c */ /* 0x000fe20003f05300 */
[----:B------:R-:W-:Y:S01]  /*68e0*/  ULDC UR4, c[0x0][0x900] ;  /* 0x0002400000047ab9 */ /* 0x000fe20000000800 */
[----:B------:R-:W-:Y:S01]  /*68f0*/  SHF.R.U32.HI R7, RZ, R28, R7 ;  /* 0x0000001cff077219 */ /* 0x000fe20000011607 */
[----:B------:R2:W2:Y:S03]  /*6900*/  F2I.U32.TRUNC.NTZ R21, R13 ;  /* 0x0000000d00157305 */ /* 0x0004a6000020f000 */
[----:B------:R-:W2:Y:S01]  /*6910*/  LDC R25, c[0x0][0x8a8] ;  /* 0x00022a00ff197b82 */ /* 0x000ea20000000800 */
[----:B---3--:R-:W-:-:S02]  /*6920*/  SHF.R.U64 R24, R20, R30, R7 ;  /* 0x0000001e14187219 */ /* 0x008fc40000001207 */
[----:B------:R-:W-:Y:S01]  /*6930*/  SHF.R.U32.HI R7, RZ, R30, R7 ;  /* 0x0000001eff077219 */ /* 0x000fe20000011607 */
[----:B-1----:R-:W-:Y:S01]  /*6940*/  IMAD.MOV R12, RZ, RZ, -R9 ;  /* 0x000000ffff0c7224 */ /* 0x002fe200078e0a09 */
[----:B------:R-:W-:Y:S02]  /*6950*/  SHF.L.U32 R30, R14, UR4, RZ ;  /* 0x000000040e1e7c19 */ /* 0x000fe400080006ff */
[--C-:B------:R-:W-:Y:S01]  /*6960*/  SHF.R.U64 R26, R24, UR4, R7.reuse ;  /* 0x00000004181a7c19 */ /* 0x100fe20008001207 */
[----:B------:R-:W1:Y:S01]  /*6970*/  LDC R27, c[0x0][0x8f0] ;  /* 0x00023c00ff1b7b82 */ /* 0x000e620000000800 */
[----:B------:R-:W-:Y:S01]  /*6980*/  SHF.R.U32.HI R9, RZ, UR4, R7 ;  /* 0x00000004ff097c19 */ /* 0x000fe20008011607 */
[----:B----4-:R-:W-:Y:S02]  /*6990*/  IMAD R28, R11, R12, R8 ;  /* 0x0000000c0b1c7224 */ /* 0x010fe400078e0208 */
[----:B------:R-:W-:-:S04]  /*69a0*/  IMAD.MOV.U32 R8, RZ, RZ, R26 ;  /* 0x000000ffff087224 */ /* 0x000fc800078e001a */
[----:B------:R-:W3:Y:S08]  /*69b0*/  LDC R29, c[0x0][0x8e0] ;  /* 0x00023800ff1d7b82 */ /* 0x000ef00000000800 */
[----:B------:R-:W4:Y:S01]  /*69c0*/  LDC R31, c[0x0][0x8b8] ;  /* 0x00022e00ff1f7b82 */ /* 0x000f220000000800 */
[----:B------:R-:W-:Y:S05]  /*69d0*/  @!P0 BRA `(.L_x_97) ;  /* 0x0000000000288947 */ /* 0x000fea0003800000 */
[----:B------:R-:W5:Y:S02]  /*69e0*/  LDC R7, c[0x0][0x8f4] ;  /* 0x00023d00ff077b82 */ /* 0x000f640000000800 */
[----:B-----5:R-:W-:-:S05]  /*69f0*/  IADD3 R7, P0, R26, R7, RZ ;  /* 0x000000071a077210 */ /* 0x020fca0007f1e0ff */
[----:B------:R-:W-:-:S04]  /*6a00*/  IMAD.X R11, RZ, RZ, R9, P0 ;  /* 0x000000ffff0b7224 */ /* 0x000fc800000e0609 */
[----:B------:R-:W-:-:S04]  /*6a10*/  IMAD.WIDE.U32 R8, R11, R32, RZ ;  /* 0x000000200b087225 */ /* 0x000fc800078e00ff */
[----:B--2---:R-:W-:-:S04]  /*6a20*/  IMAD.WIDE.U32 R12, P0, R7, R33, R8 ;  /* 0x00000021070c7225 */ /* 0x004fc80007800008 */
[----:B------:R-:W-:Y:S01]  /*6a30*/  IMAD.WIDE.U32 R8, R7, R32, RZ ;  /* 0x0000002007087225 */ /* 0x000fe200078e00ff */
[----:B------:R-:W-:-:S03]  /*6a40*/  IADD3.X R15, RZ, RZ, RZ, P0, !PT ;  /* 0x000000ffff0f7210 */ /* 0x000fc600007fe4ff */
[----:B------:R-:W-:Y:S01]  /*6a50*/  IMAD.MOV.U32 R14, RZ, RZ, R13 ;  /* 0x000000ffff0e7224 */ /* 0x000fe200078e000d */
[----:B------:R-:W-:-:S05]  /*6a60*/  IADD3 RZ, P0, R9, R12, RZ ;  /* 0x0000000c09ff7210 */ /* 0x000fca0007f1e0ff */
[----:B------:R-:W-:-:S08]  /*6a70*/  IMAD.WIDE.U32.X R8, R11, R33, R14, P0 ;  /* 0x000000210b087225 */ /* 0x000fd000000e040e */
.L_x_97:
[----:B------:R-:W-:Y:S01]  /*6a80*/  ISETP.NE.AND P0, PT, R2, 0x1, PT ;  /* 0x000000010200780c */ /* 0x000fe20003f05270 */
[----:B------:R-:W-:Y:S01]  /*6a90*/  USHF.L.U32 UR4, UR37, UR4, URZ ;  /* 0x0000000425047299 */ /* 0x000fe2000800063f */
[----:B------:R-:W-:Y:S01]  /*6aa0*/  LOP3.LUT R7, RZ, R30, RZ, 0x33, !PT ;  /* 0x0000001eff077212 */ /* 0x000fe200078e33ff */
[----:B--2---:R-:W-:Y:S01]  /*6ab0*/  IMAD.MOV R21, RZ, RZ, -R21 ;  /* 0x000000ffff157224 */ /* 0x004fe200078e0a15 */
[----:B-1----:R-:W-:Y:S01]  /*6ac0*/  SHF.R.U64 R8, R8, R27, R9 ;  /* 0x0000001b08087219 */ /* 0x002fe20000001209 */
[----:B------:R-:W-:Y:S01]  /*6ad0*/  VIADD R11, R25, 0xffffffff ;  /* 0xffffffff190b7836 */ /* 0x000fe20000000000 */
[----:B------:R-:W-:-:S03]  /*6ae0*/  LOP3.LUT R7, R24, R7, RZ, 0xc0, !PT ;  /* 0x0000000718077212 */ /* 0x000fc600078ec0ff */
[----:B------:R-:W-:-:S04]  /*6af0*/  IMAD.MOV R9, RZ, RZ, -R8 ;  /* 0x000000ffff097224 */ /* 0x000fc800078e0a08 */
[----:B------:R-:W-:Y:S02]  /*6b00*/  @P0 IMAD R28, R23, R21, R10 ;  /* 0x00000015171c0224 */ /* 0x000fe400078e020a */
[----:B------:R-:W-:Y:S01]  /*6b10*/  IMAD R21, R8, UR4, R7 ;  /* 0x0000000408157c24 */ /* 0x000fe2000f8e0207 */
[----:B------:R-:W-:Y:S01]  /*6b20*/  LOP3.LUT R8, R20, R11, RZ, 0xc0, !PT ;  /* 0x0000000b14087212 */ /* 0x000fe200078ec0ff */
[----:B---3--:R-:W-:Y:S01]  /*6b30*/  IMAD R7, R9, R29, R26 ;  /* 0x0000001d09077224 */ /* 0x008fe200078e021a */
[----:B------:R-:W-:Y:S01]  /*6b40*/  MOV R11, 0x1 ;  /* 0x00000001000b7802 */ /* 0x000fe20000000f00 */
[----:B----4-:R-:W-:Y:S02]  /*6b50*/  IMAD R21, R21, R31, R28 ;  /* 0x0000001f15157224 */ /* 0x010fe400078e021c */
[----:B------:R-:W-:Y:S02]  /*6b60*/  IMAD R8, R7, R25, R8 ;  /* 0x0000001907087224 */ /* 0x000fe400078e0208 */
[----:B------:R-:W-:-:S03]  /*6b70*/  IMAD.MOV.U32 R7, RZ, RZ, R22 ;  /* 0x000000ffff077224 */ /* 0x000fc600078e0016 */
[----:B------:R-:W-:Y:S02]  /*6b80*/  SEL R20, R8, R21, !P0 ;  /* 0x0000001508147207 */ /* 0x000fe40004000000 */
[----:B------:R-:W-:-:S07]  /*6b90*/  SEL R21, R21, R8, !P0 ;  /* 0x0000000815157207 */ /* 0x000fce0004000000 */
.L_x_95:
[----:B------:R-:W-:-:S08]  /*6ba0*/  NOP ;  /* 0x0000000000007918 */ /* 0x000fd00000000000 */
[----:B------:R-:W1:-:S00]  /*6bb0*/  USETMAXREG.DEALLOC.CTAPOOL 0x28 ;  /* 0x00000028000079c8 */ /* 0x000e4000080e0500 */
[----:B-1----:R-:W-:-:S13]  /*6bc0*/  ISETP.NE.AND P0, PT, R3, 0x1, PT ;  /* 0x000000010300780c */ /* 0x002fda0003f05270 */
[----:B------:R-:W-:Y:S05]  /*6bd0*/  @!P0 EXIT ;  /* 0x000000000000894d */ /* 0x000fea0003800000 */
[----:B------:R-:W-:Y:S05]  /*6be0*/  @!P3 BRA `(.L_x_98) ;  /* 0x0000001000b4b947 */ /* 0x000fea0003800000 */
[----:B------:R-:W-:-:S04]  /*6bf0*/  PRMT R6, R6, 0x9910, RZ ;  /* 0x0000991006067816 */ /* 0x000fc800000000ff */
[----:B------:R-:W-:-:S04]  /*6c00*/  ISETP.NE.AND P0, PT, R6, RZ, PT ;  /* 0x000000ff0600720c */ /* 0x000fc80003f05270 */
[----:B------:R-:W-:-:S13]  /*6c10*/  ISETP.NE.OR P0, PT, R3, 0x2, !P0 ;  /* 0x000000020300780c */ /* 0x000fda0004705670 */
[----:B------:R-:W-:Y:S05]  /*6c20*/  @P0 EXIT ;  /* 0x000000000000094d */ /* 0x000fea0003800000 */
[----:B------:R-:W-:-:S13]  /*6c30*/  LOP3.LUT P1, RZ, R11, 0xff, RZ, 0xc0, !PT ;  /* 0x000000ff0bff7812 */ /* 0x000fda000782c0ff */
[----:B------:R-:W-:Y:S05]  /*6c40*/  @!P1 BRA `(.L_x_99) ;  /* 0x0000000000189947 */ /* 0x000fea0003800000 */
[----:B------:R-:W-:Y:S01]  /*6c50*/  UMOV UR4, 0x400 ;  /* 0x0000040000047882 */ /* 0x000fe20000000000 */
[----:B------:R-:W-:Y:S01]  /*6c60*/  IMAD.MOV.U32 R3, RZ, RZ, RZ ;  /* 0x000000ffff037224 */ /* 0x000fe200078e00ff */
[----:B------:R-:W-:-:S04]  /*6c70*/  ULEA UR4, UR36, UR4, 0x18 ;  /* 0x0000000424047291 */ /* 0x000fc8000f8ec03f */
[----:B------:R-:W-:-:S05]  /*6c80*/  SHF.L.U32 R3, R3, 0x1f, RZ ;  /* 0x0000001f03037819 */ /* 0x000fca00000006ff */
[----:B------:R-:W1:Y:S02]  /*6c90*/  SYNCS.PHASECHK.TRANS64.TRYWAIT P0, [UR4+0xe8], R3 ;  /* 0x0000e803ff0075a7 */ /* 0x000e640008000144 */
[----:B-1----:R-:W-:Y:S05]  /*6ca0*/  @!P0 BRA `(.L_x_100) ;  /* 0x0000002400c08947 */ /* 0x002fea0003800000 */
.L_x_99:
[----:B------:R-:W-:Y:S01]  /*6cb0*/  PRMT R10, RZ, 0x7610, R10 ;  /* 0x00007610ff0a7816 */ /* 0x000fe2000000000a */
[----:B------:R-:W-:Y:S06]  /*6cc0*/  @P2 BRA `(.L_x_101) ;  /* 0x0000000000242947 */ /* 0x000fec0003800000 */
[----:B------:R-:W-:Y:S02]  /*6cd0*/  ULDC.64 UR4, c[0x0][0x588] ;  /* 0x0001620000047ab9 */ /* 0x000fe40000000a00 */
[----:B------:R-:W-:-:S04]  /*6ce0*/  ISETP.NE.U32.AND P0, PT, RZ, UR4, PT ;  /* 0x00000004ff007c0c */ /* 0x000fc8000bf05070 */
[----:B------:R-:W-:-:S13]  /*6cf0*/  ISETP.NE.AND.EX P0, PT, RZ, UR5, PT, P0 ;  /* 0x00000005ff007c0c */ /* 0x000fda000bf05300 */
[----:B------:R-:W-:Y:S05]  /*6d00*/  @!P0 BRA `(.L_x_102) ;  /* 0x00000000000c8947 */ /* 0x000fea0003800000 */
[----:B------:R3:W5:Y:S01]  /*6d10*/  LDG.E R12, desc[UR42][R4.64] ;  /* 0x0000002a040c7981 */ /* 0x000762000c1e1900 */
[----:B------:R-:W-:Y:S01]  /*6d20*/  IMAD.MOV.U32 R10, RZ, RZ, 0x1 ;  /* 0x00000001ff0a7424 */ /* 0x000fe200078e00ff */
[----:B------:R-:W-:Y:S06]  /*6d30*/  BRA `(.L_x_101) ;  /* 0x0000000000087947 */ /* 0x000fec0003800000 */
.L_x_102:
[----:B------:R-:W2:Y:S01]  /*6d40*/  LDC R12, c[0x0][0x580] ;  /* 0x00016000ff0c7b82 */ /* 0x000ea20000000800 */
[----:B------:R-:W-:-:S07]  /*6d50*/  MOV R10, 0x1 ;  /* 0x00000001000a7802 */ /* 0x000fce0000000f00 */
.L_x_101:
[----:B-1----:R-:W-:Y:S01]  /*6d60*/  IMAD.MOV.U32 R3, RZ, RZ, 0x1 ;  /* 0x00000001ff037424 */ /* 0x002fe200078e00ff */
[----:B------:R-:W-:Y:S06]  /*6d70*/  @!P1 BRA `(.L_x_103) ;  /* 0x0000000c00d89947 */ /* 0x000fec0003800000 */
[----:B------:R-:W1:Y:S01]  /*6d80*/  LDC R8, c[0x0][0x8a8] ;  /* 0x00022a00ff087b82 */ /* 0x000e620000000800 */
[----:B------:R-:W-:Y:S01]  /*6d90*/  IMAD.MOV.U32 R3, RZ, RZ, -0x1 ;  /* 0xffffffffff037424 */ /* 0x000fe200078e00ff */
[----:B------:R-:W-:Y:S01]  /*6da0*/  ULDC UR4, c[0x0][0x900] ;  /* 0x0002400000047ab9 */ /* 0x000fe20000000800 */
[----:B------:R-:W-:Y:S01]  /*6db0*/  LOP3.LUT R11, R0, 0x2, RZ, 0xfc, !PT ;  /* 0x00000002000b7812 */ /* 0x000fe200078efcff */
[----:B------:R-:W-:Y:S01]  /*6dc0*/  ULDC.64 UR6, c[0x0][0x198] ;  /* 0x0000660000067ab9 */ /* 0x000fe20000000a00 */
[----:B------:R-:W-:Y:S02]  /*6dd0*/  USHF.L.U32 UR13, UR37, UR4, URZ ;  /* 0x00000004250d7299 */ /* 0x000fe4000800063f */
[----:B------:R-:W-:Y:S01]  /*6de0*/  SHF.L.U32 R9, R3, UR4, RZ ;  /* 0x0000000403097c19 */ /* 0x000fe200080006ff */
[----:B------:R-:W-:Y:S01]  /*6df0*/  IMAD.MOV.U32 R3, RZ, RZ, 0x1 ;  /* 0x00000001ff037424 */ /* 0x000fe200078e00ff */
[----:B------:R-:W-:Y:S01]  /*6e00*/  ULDC.64 UR14, c[0x0][0x588] ;  /* 0x00016200000e7ab9 */ /* 0x000fe20000000a00 */
[----:B------:R-:W-:Y:S01]  /*6e10*/  ULDC.64 UR22, c[0x0][0x8f8] ;  /* 0x00023e0000167ab9 */ /* 0x000fe20000000a00 */
[----:B------:R-:W-:Y:S01]  /*6e20*/  LOP3.LUT R9, RZ, R9, RZ, 0x33, !PT ;  /* 0x00000009ff097212 */ /* 0x000fe200078e33ff */
[----:B------:R-:W-:Y:S01]  /*6e30*/  ULDC.64 UR24, c[0x0][0x590] ;  /* 0x0001640000187ab9 */ /* 0x000fe20000000a00 */
[----:B-1----:R-:W-:-:S07]  /*6e40*/  IADD3 R8, R8, -0x1, RZ ;  /* 0xffffffff08087810 */ /* 0x002fce0007ffe0ff */
.L_x_135:
[----:B------:R-:W-:Y:S02]  /*6e50*/  ISETP.NE.U32.AND P0, PT, RZ, UR24, PT ;  /* 0x00000018ff007c0c */ /* 0x000fe4000bf05070 */
[----:B------:R-:W-:Y:S02]  /*6e60*/  R2UR UR11, R21 ;  /* 0x00000000150b72ca */ /* 0x000fe400000e0000 */
[----:B------:R-:W-:Y:S02]  /*6e70*/  R2UR UR10, R20 ;  /* 0x00000000140a72ca */ /* 0x000fe400000e0000 */
[----:B------:R-:W-:-:S09]  /*6e80*/  ISETP.NE.AND.EX P0, PT, RZ, UR25, PT, P0 ;  /* 0x00000019ff007c0c */ /* 0x000fd2000bf05300 */
[----:B------:R-:W-:Y:S02]  /*6e90*/  USHF.L.U32 UR11, UR11, 0x8, URZ ;  /* 0x000000080b0b7899 */ /* 0x000fe4000800063f */
[----:B------:R-:W-:Y:S02]  /*6ea0*/  USHF.L.U32 UR10, UR10, 0x6, URZ ;  /* 0x000000060a0a7899 */ /* 0x000fe4000800063f */
[----:B--2-4-:R-:W-:Y:S10]  /*6eb0*/  @!P0 BRA `(.L_x_104) ;  /* 0x00000000002c8947 */ /* 0x014ff40003800000 */
[----:B------:R-:W-:-:S04]  /*6ec0*/  ISETP.NE.U32.AND P1, PT, RZ, UR14, PT ;  /* 0x0000000eff007c0c */ /* 0x000fc8000bf25070 */
[----:B------:R-:W-:-:S13]  /*6ed0*/  ISETP.NE.AND.EX P1, PT, RZ, UR15, PT, P1 ;  /* 0x0000000fff007c0c */ /* 0x000fda000bf25310 */
[----:B------:R-:W-:Y:S05]  /*6ee0*/  @!P1 BRA `(.L_x_105) ;  /* 0x0000000000189947 */ /* 0x000fea0003800000 */
[----:B---3--:R-:W1:Y:S01]  /*6ef0*/  LDC.64 R4, c[0x0][0x588] ;  /* 0x00016200ff047b82 */ /* 0x008e620000000a00 */
[----:B------:R-:W-:-:S04]  /*6f00*/  IMAD R13, R7, UR24, RZ ;  /* 0x00000018070d7c24 */ /* 0x000fc8000f8e02ff */
[----:B-1----:R-:W-:-:S05]  /*6f10*/  IMAD.WIDE R4, R13, 0x4, R4 ;  /* 0x000000040d047825 */ /* 0x002fca00078e0204 */
[----:B--2--5:R4:W5:Y:S01]  /*6f20*/  LDG.E R12, desc[UR42][R4.64] ;  /* 0x0000002a040c7981 */ /* 0x024962000c1e1900 */
[----:B------:R-:W-:Y:S01]  /*6f30*/  IMAD.MOV.U32 R10, RZ, RZ, 0x1 ;  /* 0x00000001ff0a7424 */ /* 0x000fe200078e00ff */
[----:B------:R-:W-:Y:S06]  /*6f40*/  BRA `(.L_x_104) ;  /* 0x0000000000087947 */ /* 0x000fec0003800000 */
.L_x_105:
[----:B--2--5:R-:W1:Y:S01]  /*6f50*/  LDC R12, c[0x0][0x580] ;  /* 0x00016000ff0c7b82 */ /* 0x024e620000000800 */
[----:B------:R-:W-:-:S07]  /*6f60*/  IMAD.MOV.U32 R10, RZ, RZ, 0x1 ;  /* 0x00000001ff0a7424 */ /* 0x000fce00078e00ff */
.L_x_104:
[----:B------:R-:W-:Y:S05]  /*6f70*/  @!P0 BRA `(.L_x_106) ;  /* 0x00000000001c8947 */ /* 0x000fea0003800000 */
[----:B------:R-:W-:-:S13]  /*6f80*/  LOP3.LUT P2, RZ, R10, 0xff, RZ, 0xc0, !PT ;  /* 0x000000ff0aff7812 */ /* 0x000fda000784c0ff */
[----:B---34-:R-:W3:Y:S02]  /*6f90*/  @!P2 LDC.64 R4, c[0x0][0x588] ;  /* 0x00016200ff04ab82 */ /* 0x018ee40000000a00 */
[----:B---3--:R-:W-:-:S04]  /*6fa0*/  @!P2 ISETP.NE.U32.AND P0, PT, R4, RZ, PT ;  /* 0x000000ff0400a20c */ /* 0x008fc80003f05070 */
[----:B------:R-:W-:Y:S02]  /*6fb0*/  @!P2 ISETP.NE.AND.EX P1, PT, R5, RZ, PT, P0 ;  /* 0x000000ff0500a20c */ /* 0x000fe40003f25300 */
[----:B-12--5:R-:W-:Y:S02]  /*6fc0*/  @P2 FSETP.EQ.AND P0, PT, R12, RZ, PT ;  /* 0x000000ff0c00220b */ /* 0x026fe40003f02000 */
[----:B------:R-:W-:Y:S01]  /*6fd0*/  @!P2 PLOP3.LUT P0, PT, P1, PT, PT, 0x8, 0x0 ;  /* 0x000000000000a81c */ /* 0x000fe20000f0e170 */
[----:B------:R-:W-:-:S12]  /*6fe0*/  BRA `(.L_x_107) ;  /* 0x0000000000047947 */ /* 0x000fd80003800000 */
.L_x_106:
[----:B-12--5:R-:W-:-:S13]  /*6ff0*/  FSETP.EQ.AND P0, PT, R12, RZ, PT ;  /* 0x000000ff0c00720b */ /* 0x026fda0003f02000 */
.L_x_107:
[----:B------:R-:W-:Y:S02]  /*7000*/  ISETP.NE.AND P2, PT, R11, 0x3, PT ;  /* 0x000000030b00780c */ /* 0x000fe40003f45270 */
[----:B------:R-:W-:-:S04]  /*7010*/  ELECT P1, URZ, PT ;  /* 0x00000000003f782f */ /* 0x000fc80003820000 */
[----:B------:R-:W-:-:S07]  /*7020*/  PLOP3.LUT P0, PT, P1, P0, PT, 0x20, 0x0 ;  /* 0x000000000000781c */ /* 0x000fce0000f00470 */
[----:B------:R-:W-:Y:S06]  /*7030*/  @!P2 BRA `(.L_x_108) ;  /* 0x000000000004a947 */ /* 0x000fec0003800000 */
[----:B------:R-:W-:Y:S01]  /*7040*/  BPT.TRAP 0x1 ;  /* 0x000000040000795c */ /* 0x000fe20000300000 */
.L_x_108:
[----:B------:R-:W1:Y:S01]  /*7050*/  S2UR UR36, SR_CgaCtaId ;  /* 0x00000000002479c3 */ /* 0x000e620000008800 */
[----:B------:R-:W-:Y:S01]  /*7060*/  UMOV UR4, 0x400 ;  /* 0x0000040000047882 */ /* 0x000fe20000000000 */
[----:B---34-:R-:W-:Y:S01]  /*7070*/  SHF.L.U32 R4, R3, 0x1f, RZ ;  /* 0x0000001f03047819 */ /* 0x018fe200000006ff */
[----:B-1----:R-:W-:-:S09]  /*7080*/  ULEA UR4, UR36, UR4, 0x18 ;  /* 0x0000000424047291 */ /* 0x002fd2000f8ec03f */
[----:B------:R-:W1:Y:S02]  /*7090*/  SYNCS.PHASECHK.TRANS64.TRYWAIT P1, [UR4+0xc0], R4 ;  /* 0x0000c004ff0075a7 */ /* 0x000e640008020144 */
[----:B-1----:R-:W-:Y:S05]  /*70a0*/  @!P1 BRA `(.L_x_109) ;  /* 0x0000002000d89947 */ /* 0x002fea0003800000 */
.L_x_177:
[----:B------:R-:W-:Y:S04]  /*70b0*/  BSSY B0, `(.L_x_110) ;  /* 0x000000e000007945 */ /* 0x000fe80003800000 */
[----:B------:R-:W-:Y:S05]  /*70c0*/  @!P0 BRA `(.L_x_111) ;  /* 0x0000000000308947 */ /* 0x000fea0003800000 */
[----:B------:R-:W-:Y:S01]  /*70d0*/  R2UR UR12, R7 ;  /* 0x00000000070c72ca */ /* 0x000fe200000e0000 */
[----:B------:R-:W-:Y:S02]  /*70e0*/  UIADD3 UR16, UP0, UR6, 0x3f0, URZ ;  /* 0x000003f006107890 */ /* 0x000fe4000ff1e03f */
[----:B------:R-:W-:Y:S02]  /*70f0*/  UIADD3 UR8, UR4, 0x100, URZ ;  /* 0x0000010004087890 */ /* 0x000fe4000fffe03f */
[----:B------:R-:W-:Y:S02]  /*7100*/  UIADD3 UR9, UR4, 0xa0, URZ ;  /* 0x000000a004097890 */ /* 0x000fe4000fffe03f */
[----:B------:R-:W-:Y:S01]  /*7110*/  UIADD3.X UR17, URZ, UR7, URZ, UP0, !UPT ;  /* 0x000000073f117290 */ /* 0x000fe200087fe43f */
[----:B------:R-:W-:Y:S01]  /*7120*/  UMOV UR18, 0x0 ;  /* 0x0000000000127882 */ /* 0x000fe20000000000 */
[----:B------:R-:W-:-:S07]  /*7130*/  UMOV UR19, 0x10000000 ;  /* 0x1000000000137882 */ /* 0x000fce0000000000 */
[----:B------:R2:W-:Y:S02]  /*7140*/  UTMALDG.3D [UR8], [UR16], desc[UR18] ;  /* 0x00001208100075b4 */ /* 0x0005e40008011000 */
[----:B--2---:R-:W-:Y:S05]  /*7150*/  @!P2 BRA `(.L_x_112) ;  /* 0x000000000004a947 */ /* 0x004fea0003800000 */
[----:B------:R-:W-:Y:S01]  /*7160*/  BPT.TRAP 0x1 ;  /* 0x000000040000795c */ /* 0x000fe20000300000 */
.L_x_112:
[----:B-1----:R-:W1:Y:S02]  /*7170*/  LDC R5, c[0x0][0x800] ;  /* 0x00020000ff057b82 */ /* 0x002e640000000800 */
[----:B-1----:R2:W-:Y:S02]  /*7180*/  SYNCS.ARRIVE.TRANS64.RED.A0TR RZ, [UR4+0xa0], R5 ;  /* 0x0000a005ffff79a7 */ /* 0x0025e40008300404 */
.L_x_111:
[----:B------:R-:W-:Y:S05]  /*7190*/  BSYNC B0 ;  /* 0x0000000000007941 */ /* 0x000fea0003800000 */
.L_x_110:
[----:B------:R-:W-:Y:S05]  /*71a0*/  @!P2 BRA `(.L_x_113) ;  /* 0x000000000004a947 */ /* 0x000fea0003800000 */
[----:B------:R-:W-:Y:S01]  /*71b0*/  BPT.TRAP 0x1 ;  /* 0x000000040000795c */ /* 0x000fe20000300000 */
.L_x_113:
[----:B------:R-:W-:-:S04]  /*71c0*/  UIADD3 UR5, UR4, 0xa0, URZ ;  /* 0x000000a004057890 */ /* 0x000fc8000fffe03f */
[----:B------:R-:W-:-:S09]  /*71d0*/  UPRMT UR5, UR36, 0x654, UR5 ;  /* 0x0000065424057896 */ /* 0x000fd20008000005 */
[----:B------:R-:W-:Y:S01]  /*71e0*/  SYNCS.ARRIVE.TRANS64.RED.A1T0 RZ, [UR5], RZ ;  /* 0x000000ffffff79a7 */ /* 0x000fe20008100405 */
[----:B------:R-:W-:Y:S05]  /*71f0*/  @!P2 BRA `(.L_x_114) ;  /* 0x000000000004a947 */ /* 0x000fea0003800000 */
[----:B------:R-:W-:Y:S01]  /*7200*/  BPT.TRAP 0x1 ;  /* 0x000000040000795c */ /* 0x000fe20000300000 */
.L_x_114:
[----:B------:R-:W3:Y:S02]  /*7210*/  SYNCS.PHASECHK.TRANS64.TRYWAIT P1, [UR4+0xc8], R4 ;  /* 0x0000c804ff0075a7 */ /* 0x000ee40008020144 */
[----:B---3--:R-:W-:Y:S05]  /*7220*/  @!P1 BRA `(.L_x_115) ;  /* 0x0000002000909947 */ /* 0x008fea0003800000 */
.L_x_178:
[----:B------:R-:W-:Y:S04]  /*7230*/  BSSY B0, `(.L_x_116) ;  /* 0x0000010000007945 */ /* 0x000fe80003800000 */
[----:B------:R-:W-:Y:S05]  /*7240*/  @!P0 BRA `(.L_x_117) ;  /* 0x0000000000388947 */ /* 0x000fea0003800000 */
[----:B------:R-:W-:Y:S01]  /*7250*/  UIADD3 UR8, UP0, UR6, 0x3f0, URZ ;  /* 0x000003f006087890 */ /* 0x000fe2000ff1e03f */
[----:B------:R-:W-:Y:S01]  /*7260*/  R2UR UR20, R7 ;  /* 0x00000000071472ca */ /* 0x000fe200000e0000 */
[----:B------:R-:W-:Y:S02]  /*7270*/  UIADD3 UR19, UR11, 0x80, URZ ;  /* 0x000000800b137890 */ /* 0x000fe4000fffe03f */
[----:B------:R-:W-:Y:S02]  /*7280*/  UIADD3 UR16, UR4, 0x1100, URZ ;  /* 0x0000110004107890 */ /* 0x000fe4000fffe03f */
[----:B------:R-:W-:Y:S02]  /*7290*/  UIADD3 UR17, UR4, 0xa8, URZ ;  /* 0x000000a804117890 */ /* 0x000fe4000fffe03f */
[----:B------:R-:W-:Y:S01]  /*72a0*/  UIADD3.X UR9, URZ, UR7, URZ, UP0, !UPT ;  /* 0x000000073f097290 */ /* 0x000fe200087fe43f */
[----:B------:R-:W-:Y:S01]  /*72b0*/  UMOV UR26, 0x0 ;  /* 0x00000000001a7882 */ /* 0x000fe20000000000 */
[----:B------:R-:W-:Y:S01]  /*72c0*/  UMOV UR27, 0x10000000 ;  /* 0x10000000001b7882 */ /* 0x000fe20000000000 */
[----:B------:R-:W-:-:S06]  /*72d0*/  UMOV UR18, UR10 ;  /* 0x0000000a00127c82 */ /* 0x000fcc0008000000 */
[----:B------:R3:W-:Y:S02]  /*72e0*/  UTMALDG.3D [UR16], [UR8], desc[UR26] ;  /* 0x00001a10080075b4 */ /* 0x0007e40008011000 */
[----:B---3--:R-:W-:Y:S05]  /*72f0*/  @!P2 BRA `(.L_x_118) ;  /* 0x000000000004a947 */ /* 0x008fea0003800000 */
[----:B------:R-:W-:Y:S01]  /*7300*/  BPT.TRAP 0x1 ;  /* 0x000000040000795c */ /* 0x000fe20000300000 */
.L_x_118:
[----:B-12---:R-:W1:Y:S02]  /*7310*/  LDC R5, c[0x0][0x800] ;  /* 0x00020000ff057b82 */ /* 0x006e640000000800 */
[----:B-1----:R3:W-:Y:S02]  /*7320*/  SYNCS.ARRIVE.TRANS64.RED.A0TR RZ, [UR4+0xa8], R5 ;  /* 0x0000a805ffff79a7 */ /* 0x0027e40008300404 */
.L_x_117:
[----:B------:R-:W-:Y:S05]  /*7330*/  BSYNC B0 ;  /* 0x0000000000007941 */ /* 0x000fea0003800000 */
.L_x_116:
[----:B------:R-:W-:Y:S05]  /*7340*/  @!P2 BRA `(.L_x_119) ;  /* 0x000000000004a947 */ /* 0x000fea0003800000 */
[----:B------:R-:W-:Y:S01]  /*7350*/  BPT.TRAP 0x1 ;  /* 0x000000040000795c */ /* 0x000fe20000300000 */
.L_x_119:
[----:B------:R-:W-:Y:S02]  /*7360*/  UIADD3 UR5, UR4, 0xa8, URZ ;  /* 0x000000a804057890 */ /* 0x000fe4000fffe03f */
[----:B------:R-:W-:Y:S02]  /*7370*/  UIADD3 UR10, UR10, 0x20, URZ ;  /* 0x000000200a0a7890 */ /* 0x000fe4000fffe03f */
[----:B------:R-:W-:-:S09]  /*7380*/  UPRMT UR5, UR36, 0x654, UR5 ;  /* 0x0000065424057896 */ /* 0x000fd20008000005 */
[----:B------:R-:W-:Y:S01]  /*7390*/  SYNCS.ARRIVE.TRANS64.RED.A1T0 RZ, [UR5], RZ ;  /* 0x000000ffffff79a7 */ /* 0x000fe20008100405 */
[----:B------:R-:W-:Y:S05]  /*73a0*/  @!P2 BRA `(.L_x_120) ;  /* 0x000000000004a947 */ /* 0x000fea0003800000 */
[----:B------:R-:W-:Y:S01]  /*73b0*/  BPT.TRAP 0x1 ;  /* 0x000000040000795c */ /* 0x000fe20000300000 */
.L_x_120:
[----:B------:R-:W4:Y:S02]  /*73c0*/  SYNCS.PHASECHK.TRANS64.TRYWAIT P1, [UR4+0xd0], R4 ;  /* 0x0000d004ff0075a7 */ /* 0x000f240008020144 */
[----:B----4-:R-:W-:Y:S05]  /*73d0*/  @!P1 BRA `(.L_x_121) ;  /* 0x00000020003c9947 */ /* 0x010fea0003800000 */
.L_x_179:
        /* <DEDUP_REMOVED lines=10> */
[----:B----4-:R-:W-:Y:S05]  /*7480*/  @!P2 BRA `(.L_x_124) ;  /* 0x000000000004a947 */ /* 0x010fea0003800000 */
[----:B------:R-:W-:Y:S01]  /*7490*/  BPT.TRAP 0x1 ;  /* 0x000000040000795c */ /* 0x000fe20000300000 */
.L_x_124:
[----:B-123--:R-:W1:Y:S02]  /*74a0*/  LDC R5, c[0x0][0x800] ;  /* 0x00020000ff057b82 */ /* 0x00ee640000000800 */
[----:B-1----:R4:W-:Y:S02]  /*74b0*/  SYNCS.ARRIVE.TRANS64.RED.A0TR RZ, [UR4+0xb0], R5 ;  /* 0x0000b005ffff79a7 */ /* 0x0029e40008300404 */
.L_x_123:
[----:B------:R-:W-:Y:S05]  /*74c0*/  BSYNC B0 ;  /* 0x0000000000007941 */ /* 0x000fea0003800000 */
.L_x_122:
[----:B------:R-:W-:Y:S05]  /*74d0*/  @!P2 BRA `(.L_x_125) ;  /* 0x000000000004a947 */ /* 0x000fea0003800000 */
[----:B------:R-:W-:Y:S01]  /*74e0*/  BPT.TRAP 0x1 ;  /* 0x000000040000795c */ /* 0x000fe20000300000 */
.L_x_125:
[----:B------:R-:W-:-:S04]  /*74f0*/  UIADD3 UR5, UR4, 0xb0, URZ ;  /* 0x000000b004057890 */ /* 0x000fc8000fffe03f */
[----:B------:R-:W-:-:S09]  /*7500*/  UPRMT UR5, UR36, 0x654, UR5 ;  /* 0x0000065424057896 */ /* 0x000fd20008000005 */
[----:B------:R-:W-:Y:S01]  /*7510*/  SYNCS.ARRIVE.TRANS64.RED.A1T0 RZ, [UR5], RZ ;  /* 0x000000ffffff79a7 */ /* 0x000fe20008100405 */
[----:B------:R-:W-:Y:S05]  /*7520*/  @!P2 BRA `(.L_x_126) ;  /* 0x000000000004a947 */ /* 0x000fea0003800000 */
[----:B------:R-:W-:Y:S01]  /*7530*/  BPT.TRAP 0x1 ;  /* 0x000000040000795c */ /* 0x000fe20000300000 */
.L_x_126:
[----:B------:R-:W5:Y:S02]  /*7540*/  SYNCS.PHASECHK.TRANS64.TRYWAIT P1, [UR4+0xd8], R4 ;  /* 0x0000d804ff0075a7 */ /* 0x000f640008020144 */
[----:B-----5:R-:W-:Y:S05]  /*7550*/  @!P1 BRA `(.L_x_127) ;  /* 0x0000001c00f49947 */ /* 0x020fea0003800000 */
.L_x_180:
[----:B------:R-:W-:Y:S04]  /*7560*/  BSSY B0, `(.L_x_128) ;  /* 0x0000010000007945 */ /* 0x000fe80003800000 */
[----:B------:R-:W-:Y:S05]  /*7570*/  @!P0 BRA `(.L_x_129) ;  /* 0x0000000000388947 */ /* 0x000fea0003800000 */
[----:B------:R-:W-:Y:S01]  /*7580*/  R2UR UR20, R7 ;  /* 0x00000000071472ca */ /* 0x000fe200000e0000 */
[----:B------:R-:W-:Y:S02]  /*7590*/  UIADD3 UR8, UP0, UR6, 0x3f0, URZ ;  /* 0x000003f006087890 */ /* 0x000fe4000ff1e03f */
        /* <DEDUP_REMOVED lines=8> */
[----:B-1----:R-:W-:Y:S05]  /*7620*/  @!P2 BRA `(.L_x_130) ;  /* 0x000000000004a947 */ /* 0x002fea0003800000 */
[----:B------:R-:W-:Y:S01]  /*7630*/  BPT.TRAP 0x1 ;  /* 0x000000040000795c */ /* 0x000fe20000300000 */
.L_x_130:
[----:B------:R-:W1:Y:S02]  /*7640*/  LDC R4, c[0x0][0x800] ;  /* 0x00020000ff047b82 */ /* 0x000e640000000800 */
[----:B-1----:R1:W-:Y:S02]  /*7650*/  SYNCS.ARRIVE.TRANS64.RED.A0TR RZ, [UR4+0xb8], R4 ;  /* 0x0000b804ffff79a7 */ /* 0x0023e40008300404 */
.L_x_129:
[----:B------:R-:W-:Y:S05]  /*7660*/  BSYNC B0 ;  /* 0x0000000000007941 */ /* 0x000fea0003800000 */
.L_x_128:
[----:B------:R-:W-:Y:S05]  /*7670*/  @!P2 BRA `(.L_x_131) ;  /* 0x000000000004a947 */ /* 0x000fea0003800000 */
[----:B------:R-:W-:Y:S01]  /*7680*/  BPT.TRAP 0x1 ;  /* 0x000000040000795c */ /* 0x000fe20000300000 */
.L_x_131:
[----:B------:R-:W-:Y:S01]  /*7690*/  IADD3 R16, P0, R16, UR40, RZ ;  /* 0x0000002810107c10 */ /* 0x000fe2000ff1e0ff */
[----:B------:R-:W-:Y:S01]  /*76a0*/  UIADD3 UR4, UR4, 0xb8, URZ ;  /* 0x000000b804047890 */ /* 0x000fe2000fffe03f */
[----:B------:R-:W-:Y:S01]  /*76b0*/  LOP3.LUT R3, R3, 0x1, RZ, 0x3c, !PT ;  /* 0x0000000103037812 */ /* 0x000fe200078e3cff */
[----:B------:R-:W-:Y:S01]  /*76c0*/  IMAD.MOV.U32 R21, RZ, RZ, -0x1 ;  /* 0xffffffffff157424 */ /* 0x000fe200078e00ff */
[----:B------:R-:W-:Y:S01]  /*76d0*/  IADD3.X R17, R17, UR38, RZ, P0, !PT ;  /* 0x0000002611117c10 */ /* 0x000fe200087fe4ff */
[----:B------:R-:W-:Y:S01]  /*76e0*/  UPRMT UR4, UR36, 0x654, UR4 ;  /* 0x0000065424047896 */ /* 0x000fe20008000004 */
[----:B------:R-:W-:Y:S01]  /*76f0*/  ISETP.GE.U32.AND P0, PT, R16, UR22, PT ;  /* 0x0000001610007c0c */ /* 0x000fe2000bf06070 */
[----:B------:R-:W-:Y:S01]  /*7700*/  IMAD.MOV.U32 R7, RZ, RZ, -0x1 ;  /* 0xffffffffff077424 */ /* 0x000fe200078e00ff */
[----:B-1----:R-:W-:Y:S02]  /*7710*/  PRMT R4, RZ, 0x7610, R4 ;  /* 0x00007610ff047816 */ /* 0x002fe40000000004 */
[----:B------:R-:W-:-:S02]  /*7720*/  ISETP.GE.U32.AND.EX P0, PT, R17, UR23, PT, P0 ;  /* 0x0000001711007c0c */ /* 0x000fc4000bf06100 */
[----:B------:R-:W-:Y:S02]  /*7730*/  MOV R20, 0xffffffff ;  /* 0xffffffff00147802 */ /* 0x000fe40000000f00 */
[----:B------:R-:W-:Y:S09]  /*7740*/  SYNCS.ARRIVE.TRANS64.RED.A1T0 RZ, [UR4], RZ ;  /* 0x000000ffffff79a7 */ /* 0x000ff20008100404 */
[----:B------:R-:W-:Y:S05]  /*7750*/  @P0 BRA `(.L_x_132) ;  /* 0x0000000400580947 */ /* 0x000fea0003800000 */
[----:B------:R-:W1:Y:S01]  /*7760*/  S2R R18, SR_CTAID.X ;  /* 0x0000000000127919 */ /* 0x000e620000002500 */
[----:B------:R-:W5:Y:S01]  /*7770*/  LDC.64 R14, c[0x0][0x8d0] ;  /* 0x00023400ff0e7b82 */ /* 0x000f620000000a00 */
[----:B------:R-:W-:Y:S01]  /*7780*/  ULDC UR4, c[0x0][0x150] ;  /* 0x0000540000047ab9 */ /* 0x000fe20000000800 */
[----:B------:R-:W-:Y:S01]  /*7790*/  IMAD.MOV.U32 R7, RZ, RZ, R16 ;  /* 0x000000ffff077224 */ /* 0x000fe200078e0010 */
[----:B------:R-:W2:Y:S01]  /*77a0*/  S2R R19, SR_CTAID.Y ;  /* 0x0000000000137919 */ /* 0x000ea20000002600 */
[----:B------:R-:W-:-:S04]  /*77b0*/  IMAD.MOV.U32 R23, RZ, RZ, R17 ;  /* 0x000000ffff177224 */ /* 0x000fc800078e0011 */
[----:B------:R-:W2:Y:S08]  /*77c0*/  LDC R21, c[0x0][0x144] ;  /* 0x00005100ff157b82 */ /* 0x000eb00000000800 */
[----:B------:R-:W3:Y:S01]  /*77d0*/  LDC R20, c[0x0][0x8d8] ;  /* 0x00023600ff147b82 */ /* 0x000ee20000000800 */
[----:B-----5:R-:W-:-:S04]  /*77e0*/  ISETP.NE.U32.AND P0, PT, R14, RZ, PT ;  /* 0x000000ff0e00720c */ /* 0x020fc80003f05070 */
[----:B------:R-:W-:Y:S02]  /*77f0*/  ISETP.NE.AND.EX P0, PT, R15, RZ, PT, P0 ;  /* 0x000000ff0f00720c */ /* 0x000fe40003f05300 */
[----:B-1----:R-:W-:Y:S02]  /*7800*/  I2FP.F32.U32 R4, R18 ;  /* 0x0000001200047245 */ /* 0x002fe40000201000 */
[----:B--2---:R-:W-:-:S03]  /*7810*/  I2FP.F32.U32 R22, R19 ;  /* 0x0000001300167245 */ /* 0x004fc60000201000 */
[----:B------:R-:W-:-:S04]  /*7820*/  FMUL R4, R4, UR4 ;  /* 0x0000000404047c20 */ /* 0x000fc80008400000 */
[----:B------:R1:W2:Y:S02]  /*7830*/  F2I.U32.TRUNC.NTZ R13, R4 ;  /* 0x00000004000d7305 */ /* 0x0002a4000020f000 */
[----:B---3--:R-:W-:Y:S05]  /*7840*/  @!P0 BRA `(.L_x_133) ;  /* 0x0000000000308947 */ /* 0x008fea0003800000 */
[----:B----4-:R-:W3:Y:S02]  /*7850*/  LDC R5, c[0x0][0x8dc] ;  /* 0x00023700ff057b82 */ /* 0x010ee40000000800 */
[----:B---3--:R-:W-:-:S04]  /*7860*/  IADD3 R5, P0, R16, R5, RZ ;  /* 0x0000000510057210 */ /* 0x008fc80007f1e0ff */
[----:B------:R-:W-:-:S05]  /*7870*/  IADD3.X R23, RZ, R17, RZ, P0, !PT ;  /* 0x00000011ff177210 */ /* 0x000fca00007fe4ff */
[----:B------:R-:W-:-:S04]  /*7880*/  IMAD.WIDE.U32 R6, R23, R14, RZ ;  /* 0x0000000e17067225 */ /* 0x000fc800078e00ff */
[----:B------:R-:W-:-:S04]  /*7890*/  IMAD.WIDE.U32 R6, P0, R5, R15, R6 ;  /* 0x0000000f05067225 */ /* 0x000fc80007800006 */
[----:B-1----:R-:W-:-:S04]  /*78a0*/  IMAD.WIDE.U32 R4, R5, R14, RZ ;  /* 0x0000000e05047225 */ /* 0x002fc800078e00ff */
[----:B------:R-:W-:Y:S01]  /*78b0*/  IMAD.MOV.U32 R4, RZ, RZ, R7 ;  /* 0x000000ffff047224 */ /* 0x000fe200078e0007 */
[----:B------:R-:W-:Y:S01]  /*78c0*/  IADD3 RZ, P1, R5, R6, RZ ;  /* 0x0000000605ff7210 */ /* 0x000fe20007f3e0ff */
[----:B------:R-:W-:-:S04]  /*78d0*/  IMAD.X R5, RZ, RZ, RZ, P0 ;  /* 0x000000ffff057224 */ /* 0x000fc800000e06ff */
[----:B------:R-:W-:-:S04]  /*78e0*/  IMAD.WIDE.U32.X R4, R23, R15, R4, P1 ;  /* 0x0000000f17047225 */ /* 0x000fc800008e0404 */
[----:B------:R-:W-:Y:S01]  /*78f0*/  IMAD.MOV.U32 R7, RZ, RZ, R4 ;  /* 0x000000ffff077224 */ /* 0x000fe200078e0004 */
[----:B------:R-:W-:-:S07]  /*7900*/  MOV R23, R5 ;  /* 0x0000000500177202 */ /* 0x000fce0000000f00 */
.L_x_133:
[----:B------:R-:W-:Y:S01]  /*7910*/  ULDC UR4, c[0x0][0x154] ;  /* 0x0000550000047ab9 */ /* 0x000fe20000000800 */
[----:B------:R-:W3:Y:S01]  /*7920*/  LDC R24, c[0x0][0x148] ;  /* 0x00005200ff187b82 */ /* 0x000ee20000000800 */
[----:B------:R-:W-:Y:S01]  /*7930*/  FMUL R14, R22, UR4 ;  /* 0x00000004160e7c20 */ /* 0x000fe20008400000 */
[----:B------:R-:W-:Y:S01]  /*7940*/  ISETP.NE.AND P2, PT, R2, 0x1, PT ;  /* 0x000000010200780c */ /* 0x000fe20003f45270 */
[----:B--2---:R-:W-:Y:S01]  /*7950*/  IMAD.MOV R6, RZ, RZ, -R13 ;  /* 0x000000ffff067224 */ /* 0x004fe200078e0a0d */
[-CC-:B------:R-:W-:Y:S02]  /*7960*/  SHF.R.U64 R13, R7, R20.reuse, R23.reuse ;  /* 0x00000014070d7219 */ /* 0x180fe40000001217 */
[----:B------:R-:W-:Y:S01]  /*7970*/  SHF.R.U32.HI R20, RZ, R20, R23 ;  /* 0x00000014ff147219 */ /* 0x000fe20000011617 */
[----:B------:R-:W2:Y:S01]  /*7980*/  F2I.U32.TRUNC.NTZ R14, R14 ;  /* 0x0000000e000e7305 */ /* 0x000ea2000020f000 */
[----:B-1--4-:R-:W1:Y:S01]  /*7990*/  LDC.64 R4, c[0x0][0x8c8] ;  /* 0x00023200ff047b82 */ /* 0x012e620000000a00 */
[----:B------:R-:W-:Y:S01]  /*79a0*/  IMAD R18, R21, R6, R18 ;  /* 0x0000000615127224 */ /* 0x000fe200078e0212 */
[----:B------:R-:W-:-:S05]  /*79b0*/  IADD3 R21, P0, RZ, -R13, RZ ;  /* 0x8000000dff157210 */ /* 0x000fca0007f1e0ff */
[----:B------:R-:W-:Y:S01]  /*79c0*/  IMAD.X R7, RZ, RZ, ~R20, P0 ;  /* 0x000000ffff077224 */ /* 0x000fe200000e0e14 */
[----:B------:R-:W4:Y:S01]  /*79d0*/  LDC R22, c[0x0][0x8c0] ;  /* 0x00023000ff167b82 */ /* 0x000f220000000800 */
[----:B--2---:R-:W-:-:S07]  /*79e0*/  IMAD.MOV R15, RZ, RZ, -R14 ;  /* 0x000000ffff0f7224 */ /* 0x004fce00078e0a0e */
[----:B------:R-:W2:Y:S01]  /*79f0*/  LDC R25, c[0x0][0x8b0] ;  /* 0x00022c00ff197b82 */ /* 0x000ea20000000800 */
[----:B---3--:R-:W-:-:S07]  /*7a00*/  @P2 IMAD R18, R24, R15, R19 ;  /* 0x0000000f18122224 */ /* 0x008fce00078e0213 */
[----:B------:R-:W3:Y:S01]  /*7a10*/  LDC.64 R14, c[0x0][0x8e8] ;  /* 0x00023a00ff0e7b82 */ /* 0x000ee20000000a00 */
[----:B-1----:R-:W-:-:S04]  /*7a20*/  IMAD R6, R7, R4, RZ ;  /* 0x0000000407067224 */ /* 0x002fc800078e02ff */
[C---:B------:R-:W-:Y:S02]  /*7a30*/  IMAD R7, R21.reuse, R5, R6 ;  /* 0x0000000515077224 */ /* 0x040fe400078e0206 */
[----:B------:R-:W-:Y:S01]  /*7a40*/  IMAD.WIDE.U32 R4, R21, R4, R16 ;  /* 0x0000000415047225 */ /* 0x000fe200078e0010 */
[----:B------:R-:W1:Y:S04]  /*7a50*/  LDC R6, c[0x0][0x900] ;  /* 0x00024000ff067b82 */ /* 0x000e680000000800 */
[----:B------:R-:W-:-:S04]  /*7a60*/  IADD3 R5, R5, R7, RZ ;  /* 0x0000000705057210 */ /* 0x000fc80007ffe0ff */
[----:B------:R-:W1:Y:S01]  /*7a70*/  LDC R24, c[0x0][0x8f0] ;  /* 0x00023c00ff187b82 */ /* 0x000e620000000800 */
[-CC-:B----4-:R-:W-:Y:S02]  /*7a80*/  SHF.R.U64 R23, R4, R22.reuse, R5.reuse ;  /* 0x0000001604177219 */ /* 0x190fe40000001205 */
[----:B------:R-:W-:-:S04]  /*7a90*/  SHF.R.U32.HI R4, RZ, R22, R5 ;  /* 0x00000016ff047219 */ /* 0x000fc80000011605 */
[-CC-:B--2---:R-:W-:Y:S01]  /*7aa0*/  SHF.R.U64 R22, R23, R25.reuse, R4.reuse ;  /* 0x0000001917167219 */ /* 0x184fe20000001204 */
[----:B------:R-:W2:Y:S01]  /*7ab0*/  LDC R20, c[0x0][0x8e0] ;  /* 0x00023800ff147b82 */ /* 0x000ea20000000800 */
[----:B---3--:R-:W-:Y:S02]  /*7ac0*/  ISETP.NE.U32.AND P0, PT, R14, RZ, PT ;  /* 0x000000ff0e00720c */ /* 0x008fe40003f05070 */
[----:B------:R-:W-:Y:S02]  /*7ad0*/  SHF.R.U32.HI R5, RZ, R25, R4 ;  /* 0x00000019ff057219 */ /* 0x000fe40000011604 */
[----:B------:R-:W-:-:S03]  /*7ae0*/  ISETP.NE.AND.EX P0, PT, R15, RZ, PT, P0 ;  /* 0x000000ff0f00720c */ /* 0x000fc60003f05300 */
[----:B------:R-:W3:Y:S01]  /*7af0*/  LDC R21, c[0x0][0x8b8] ;  /* 0x00022e00ff157b82 */ /* 0x000ee20000000800 */
[-CC-:B-1----:R-:W-:Y:S02]  /*7b00*/  SHF.R.U64 R25, R22, R6.reuse, R5.reuse ;  /* 0x0000000616197219 */ /* 0x182fe40000001205 */
[----:B------:R-:W-:-:S03]  /*7b10*/  SHF.R.U32.HI R27, RZ, R6, R5 ;  /* 0x00000006ff1b7219 */ /* 0x000fc60000011605 */
[----:B------:R-:W-:Y:S02]  /*7b20*/  IMAD.MOV.U32 R4, RZ, RZ, R25 ;  /* 0x000000ffff047224 */ /* 0x000fe400078e0019 */
[----:B------:R-:W1:Y:S01]  /*7b30*/  LDC R19, c[0x0][0x8a8] ;  /* 0x00022a00ff137b82 */ /* 0x000e620000000800 */
[----:B------:R-:W-:Y:S01]  /*7b40*/  IMAD.MOV.U32 R5, RZ, RZ, R27 ;  /* 0x000000ffff057224 */ /* 0x000fe200078e001b */
[----:B------:R-:W-:Y:S06]  /*7b50*/  @!P0 BRA `(.L_x_134) ;  /* 0x0000000000288947 */ /* 0x000fec0003800000 */
[----:B------:R-:W4:Y:S02]  /*7b60*/  LDC R4, c[0x0][0x8f4] ;  /* 0x00023d00ff047b82 */ /* 0x000f240000000800 */
[----:B----4-:R-:W-:-:S05]  /*7b70*/  IADD3 R5, P0, R25, R4, RZ ;  /* 0x0000000419057210 */ /* 0x010fca0007f1e0ff */
[----:B------:R-:W-:-:S04]  /*7b80*/  IMAD.X R27, RZ, RZ, R27, P0 ;  /* 0x000000ffff1b7224 */ /* 0x000fc800000e061b */
[----:B------:R-:W-:-:S04]  /*7b90*/  IMAD.WIDE.U32 R6, R27, R14, RZ ;  /* 0x0000000e1b067225 */ /* 0x000fc800078e00ff */
[----:B------:R-:W-:-:S04]  /*7ba0*/  IMAD.WIDE.U32 R6, P0, R5, R15, R6 ;  /* 0x0000000f05067225 */ /* 0x000fc80007800006 */
[----:B------:R-:W-:-:S04]  /*7bb0*/  IMAD.WIDE.U32 R4, R5, R14, RZ ;  /* 0x0000000e05047225 */ /* 0x000fc800078e00ff */
[----:B------:R-:W-:Y:S01]  /*7bc0*/  IMAD.MOV.U32 R4, RZ, RZ, R7 ;  /* 0x000000ffff047224 */ /* 0x000fe200078e0007 */
[----:B------:R-:W-:Y:S02]  /*7bd0*/  IADD3 RZ, P1, R5, R6, RZ ;  /* 0x0000000605ff7210 */ /* 0x000fe40007f3e0ff */
[----:B------:R-:W-:-:S03]  /*7be0*/  IADD3.X R5, RZ, RZ, RZ, P0, !PT ;  /* 0x000000ffff057210 */ /* 0x000fc600007fe4ff */
[----:B------:R-:W-:-:S08]  /*7bf0*/  IMAD.WIDE.U32.X R4, R27, R15, R4, P1 ;  /* 0x0000000f1b047225 */ /* 0x000fd000008e0404 */
.L_x_134:
[----:B------:R-:W-:Y:S02]  /*7c00*/  SHF.R.U64 R5, R4, R24, R5 ;  /* 0x0000001804057219 */ /* 0x000fe40000001205 */
[----:B------:R-:W-:Y:S02]  /*7c10*/  LOP3.LUT R22, R22, R9, RZ, 0xc0, !PT ;  /* 0x0000000916167212 */ /* 0x000fe400078ec0ff */
[----:B------:R-:W-:Y:S01]  /*7c20*/  LOP3.LUT R6, R23, R8, RZ, 0xc0, !PT ;  /* 0x0000000817067212 */ /* 0x000fe200078ec0ff */
[----:B------:R-:W-:Y:S01]  /*7c30*/  IMAD.MOV R4, RZ, RZ, -R5 ;  /* 0x000000ffff047224 */ /* 0x000fe200078e0a05 */
[----:B------:R-:W-:Y:S01]  /*7c40*/  MOV R7, R13 ;  /* 0x0000000d00077202 */ /* 0x000fe20000000f00 */
[----:B------:R-:W-:Y:S02]  /*7c50*/  IMAD R22, R5, UR13, R22 ;  /* 0x0000000d05167c24 */ /* 0x000fe4000f8e0216 */
[----:B--2---:R-:W-:Y:S02]  /*7c60*/  IMAD R20, R4, R20, R25 ;  /* 0x0000001404147224 */ /* 0x004fe400078e0219 */
[----:B---3--:R-:W-:-:S02]  /*7c70*/  IMAD R21, R22, R21, R18 ;  /* 0x0000001516157224 */ /* 0x008fc400078e0212 */
[----:B-1----:R-:W-:Y:S02]  /*7c80*/  IMAD R6, R20, R19, R6 ;  /* 0x0000001314067224 */ /* 0x002fe400078e0206 */
[----:B------:R-:W-:-:S03]  /*7c90*/  IMAD.MOV.U32 R4, RZ, RZ, 0x1 ;  /* 0x00000001ff047424 */ /* 0x000fc600078e00ff */
[----:B------:R-:W-:Y:S02]  /*7ca0*/  SEL R20, R6, R21, !P2 ;  /* 0x0000001506147207 */ /* 0x000fe40005000000 */
[----:B------:R-:W-:-:S07]  /*7cb0*/  SEL R21, R21, R6, !P2 ;  /* 0x0000000615157207 */ /* 0x000fce0005000000 */
.L_x_132:
[----:B------:R-:W-:-:S13]  /*7cc0*/  LOP3.LUT P0, RZ, R4, 0xff, RZ, 0xc0, !PT ;  /* 0x000000ff04ff7812 */ /* 0x000fda000780c0ff */
[----:B------:R-:W-:Y:S05]  /*7cd0*/  @P0 BRA `(.L_x_135) ;  /* 0xfffffff0005c0947 */ /* 0x000fea000383ffff */
.L_x_103:
[----:B------:R-:W-:Y:S01]  /*7ce0*/  ELECT P0, URZ, PT ;  /* 0x00000000003f782f */ /* 0x000fe20003800000 */
[----:B------:R-:W-:-:S12]  /*7cf0*/  BSSY B0, `(.L_x_136) ;  /* 0x000001b000007945 */ /* 0x000fd80003800000 */
[----:B------:R-:W-:Y:S05]  /*7d00*/  @!P0 BRA `(.L_x_137) ;  /* 0x0000000000648947 */ /* 0x000fea0003800000 */
[----:B------:R-:W-:-:S04]  /*7d10*/  LOP3.LUT R0, R0, 0x2, RZ, 0xfc, !PT ;  /* 0x0000000200007812 */ /* 0x000fc800078efcff */
[----:B------:R-:W-:-:S13]  /*7d20*/  ISETP.NE.AND P1, PT, R0, 0x3, PT ;  /* 0x000000030000780c */ /* 0x000fda0003f25270 */
[----:B------:R-:W-:Y:S05]  /*7d30*/  @!P1 BRA `(.L_x_138) ;  /* 0x0000000000049947 */ /* 0x000fea0003800000 */
[----:B------:R-:W-:Y:S01]  /*7d40*/  BPT.TRAP 0x1 ;  /* 0x000000040000795c */ /* 0x000fe20000300000 */
.L_x_138:
[----:B--234-:R-:W-:Y:S01]  /*7d50*/  IMAD.U32 R5, RZ, RZ, UR36 ;  /* 0x00000024ff057e24 */ /* 0x01cfe2000f8e00ff */
[----:B------:R-:W-:Y:S02]  /*7d60*/  MOV R2, 0x400 ;  /* 0x0000040000027802 */ /* 0x000fe40000000f00 */
[----:B------:R-:W-:Y:S02]  /*7d70*/  SHF.L.U32 R0, R3, 0x1f, RZ ;  /* 0x0000001f03007819 */ /* 0x000fe400000006ff */
[----:B------:R-:W-:-:S04]  /*7d80*/  LEA R5, R5, R2, 0x18 ;  /* 0x0000000205057211 */ /* 0x000fc800078ec0ff */
[----:B------:R-:W1:Y:S02]  /*7d90*/  SYNCS.PHASECHK.TRANS64.TRYWAIT P0, [R5+URZ+0xc0], R0 ;  /* 0x0000c000050075a7 */ /* 0x000e64000800017f */
[----:B-1----:R-:W-:Y:S05]  /*7da0*/  @!P0 BRA `(.L_x_139) ;  /* 0x0000001400f88947 */ /* 0x002fea0003800000 */
.L_x_181:
[----:B------:R-:W-:Y:S05]  /*7db0*/  @!P1 BRA `(.L_x_140) ;  /* 0x0000000000049947 */ /* 0x000fea0003800000 */
[----:B------:R-:W-:Y:S01]  /*7dc0*/  BPT.TRAP 0x1 ;  /* 0x000000040000795c */ /* 0x000fe20000300000 */
.L_x_140:
[----:B------:R-:W2:Y:S02]  /*7dd0*/  SYNCS.PHASECHK.TRANS64.TRYWAIT P0, [R5+URZ+0xc8], R0 ;  /* 0x0000c800050075a7 */ /* 0x000ea4000800017f */
[----:B--2---:R-:W-:Y:S05]  /*7de0*/  @!P0 BRA `(.L_x_141) ;  /* 0x0000001400fc8947 */ /* 0x004fea0003800000 */
.L_x_182:
[----:B------:R-:W-:Y:S05]  /*7df0*/  @!P1 BRA `(.L_x_142) ;  /* 0x0000000000049947 */ /* 0x000fea0003800000 */
[----:B------:R-:W-:Y:S01]  /*7e00*/  BPT.TRAP 0x1 ;  /* 0x000000040000795c */ /* 0x000fe20000300000 */
.L_x_142:
[----:B------:R-:W3:Y:S02]  /*7e10*/  SYNCS.PHASECHK.TRANS64.TRYWAIT P0, [R5+URZ+0xd0], R0 ;  /* 0x0000d000050075a7 */ /* 0x000ee4000800017f */
[----:B---3--:R-:W-:Y:S05]  /*7e20*/  @!P0 BRA `(.L_x_143) ;  /* 0x0000001800008947 */ /* 0x008fea0003800000 */
.L_x_183:
[----:B------:R-:W-:Y:S05]  /*7e30*/  @!P1 BRA `(.L_x_144) ;  /* 0x0000000000049947 */ /* 0x000fea0003800000 */
[----:B------:R-:W-:Y:S01]  /*7e40*/  BPT.TRAP 0x1 ;  /* 0x000000040000795c */ /* 0x000fe20000300000 */
.L_x_144:
[----:B-123--:R-:W-:-:S07]  /*7e50*/  SHF.L.U32 R0, R3, 0x1f, RZ ;  /* 0x0000001f03007819 */ /* 0x00efce00000006ff */
.L_x_145:
[----:B-1----:R1:W2:Y:S02]  /*7e60*/  SYNCS.PHASECHK.TRANS64.TRYWAIT P0, [R5+URZ+0xd8], R0 ;  /* 0x0000d800050075a7 */ /* 0x0022a4000800017f */
[----:B--2---:R-:W-:Y:S05]  /*7e70*/  @!P0 NANOSLEEP.SYNCS 0x989680 ;  /* 0x009896800000895d */ /* 0x004fea0003900000 */
[----:B------:R-:W2:Y:S02]  /*7e80*/  @!P0 SYNCS.PHASECHK.TRANS64 P0, [R5+URZ+0xd8], R0 ;  /* 0x0000d800050085a7 */ /* 0x000ea4000800007f */
[----:B--2---:R-:W-:Y:S05]  /*7e90*/  @!P0 BRA `(.L_x_145) ;  /* 0xfffffffc00f08947 */ /* 0x004fea000383ffff */
.L_x_137:
[----:B------:R-:W-:Y:S05]  /*7ea0*/  BSYNC B0 ;  /* 0x0000000000007941 */ /* 0x000fea0003800000 */
.L_x_136:
[----:B------:R-:W-:Y:S05]  /*7eb0*/  EXIT ;  /* 0x000000000000794d */ /* 0x000fea0003800000 */
.L_x_98:
[----:B------:R-:W-:Y:S01]  /*7ec0*/  LOP3.LUT P0, RZ, R11, 0xff, RZ, 0xc0, !PT ;  /* 0x000000ff0bff7812 */ /* 0x000fe2000780c0ff */
[----:B------:R-:W-:Y:S02]  /*7ed0*/  IMAD.MOV.U32 R0, RZ, RZ, 0x1 ;  /* 0x00000001ff007424 */ /* 0x000fe400078e00ff */
[----:B------:R-:W-:-:S10]  /*7ee0*/  IMAD.MOV.U32 R12, RZ, RZ, RZ ;  /* 0x000000ffff0c7224 */ /* 0x000fd400078e00ff */
[----:B------:R-:W-:Y:S05]  /*7ef0*/  @!P0 BRA `(.L_x_146) ;  /* 0x0000000c00148947 */ /* 0x000fea0003800000 */
[----:B------:R-:W1:Y:S01]  /*7f00*/  LDC R0, c[0x0][0x28c] ;  /* 0x0000a300ff007b82 */ /* 0x000e620000000800 */
[C---:B------:R-:W-:Y:S01]  /*7f10*/  LOP3.LUT P2, RZ, R18.reuse, 0x7f, RZ, 0xc0, !PT ;  /* 0x0000007f12ff7812 */ /* 0x040fe2000784c0ff */
[----:B------:R-:W-:Y:S01]  /*7f20*/  ULDC UR5, c[0x0][0x900] ;  /* 0x0002400000057ab9 */ /* 0x000fe20000000800 */
[----:B------:R-:W-:Y:S01]  /*7f30*/  LOP3.LUT P0, RZ, R18, 0x1f, RZ, 0xc0, !PT ;  /* 0x0000001f12ff7812 */ /* 0x000fe2000780c0ff */
[----:B------:R-:W-:Y:S01]  /*7f40*/  UMOV UR6, 0xffffffff ;  /* 0xffffffff00067882 */ /* 0x000fe20000000000 */
[----:B------:R-:W-:Y:S01]  /*7f50*/  BSSY B0, `(.L_x_146) ;  /* 0x00000bf000007945 */ /* 0x000fe20003800000 */
[----:B------:R-:W-:Y:S01]  /*7f60*/  USHF.L.U32 UR6, UR6, UR5, URZ ;  /* 0x0000000506067299 */ /* 0x000fe2000800063f */
[----:B------:R-:W-:Y:S01]  /*7f70*/  IMAD.MOV.U32 R13, RZ, RZ, 0x1 ;  /* 0x00000001ff0d7424 */ /* 0x000fe200078e00ff */
[----:B------:R-:W-:Y:S01]  /*7f80*/  LOP3.LUT R11, R19, 0x2, RZ, 0xfc, !PT ;  /* 0x00000002130b7812 */ /* 0x000fe200078efcff */
[----:B------:R-:W-:Y:S01]  /*7f90*/  IMAD.MOV.U32 R12, RZ, RZ, RZ ;  /* 0x000000ffff0c7224 */ /* 0x000fe200078e00ff */
[----:B------:R-:W-:Y:S01]  /*7fa0*/  PLOP3.LUT P0, PT, P0, P2, PT, 0x8a, 0x0 ;  /* 0x000000000000781c */ /* 0x000fe20000705172 */
[----:B------:R-:W-:Y:S01]  /*7fb0*/  ULDC UR4, c[0x0][0x8a8] ;  /* 0x00022a0000047ab9 */ /* 0x000fe20000000800 */
[----:B------:R-:W-:-:S02]  /*7fc0*/  USHF.L.U32 UR17, UR37, UR5, URZ ;  /* 0x0000000525117299 */ /* 0x000fc4000800063f */
[----:B------:R-:W-:Y:S02]  /*7fd0*/  UIADD3 UR15, UR4, -0x1, URZ ;  /* 0xffffffff040f7890 */ /* 0x000fe4000fffe03f */
[----:B------:R-:W-:Y:S01]  /*7fe0*/  ULOP3.LUT UR16, URZ, UR6, URZ, 0x33, !UPT ;  /* 0x000000063f107292 */ /* 0x000fe2000f8e333f */
[----:B------:R-:W-:Y:S01]  /*7ff0*/  ULDC.64 UR20, c[0x0][0x198] ;  /* 0x0000660000147ab9 */ /* 0x000fe20000000a00 */
[----:B-1----:R-:W-:-:S04]  /*8000*/  IADD3 R0, R0, 0x3f, RZ ;  /* 0x0000003f00007810 */ /* 0x002fc80007ffe0ff */
[----:B------:R-:W-:-:S04]  /*8010*/  SHF.R.S32.HI R3, RZ, 0x1f, R0 ;  /* 0x0000001fff037819 */ /* 0x000fc80000011400 */
[----:B------:R-:W-:Y:S01]  /*8020*/  LEA.HI R3, R3, R0, RZ, 0x6 ;  /* 0x0000000003037211 */ /* 0x000fe200078f30ff */
[----:B------:R-:W-:-:S03]  /*8030*/  IMAD.MOV.U32 R0, RZ, RZ, 0x1 ;  /* 0x00000001ff007424 */ /* 0x000fc600078e00ff */
[----:B------:R-:W-:-:S04]  /*8040*/  SHF.R.S32.HI R3, RZ, 0x6, R3 ;  /* 0x00000006ff037819 */ /* 0x000fc80000011403 */
[----:B------:R-:W-:-:S07]  /*8050*/  IADD3 R10, R3, 0x1, RZ ;  /* 0x00000001030a7810 */ /* 0x000fce0007ffe0ff */
.L_x_158:
[----:B------:R-:W-:-:S03]  /*8060*/  UMOV UR4, 0xffffffff ;  /* 0xffffffff00047882 */ /* 0x000fc60000000000 */
[----:B------:R-:W-:Y:S05]  /*8070*/  BRA.DIV UR4, `(.L_x_147) ;  /* 0x0000001604807947 */ /* 0x000fea000b800000 */
[----:B------:R-:W-:-:S13]  /*8080*/  ELECT P6, URZ, PT ;  /* 0x00000000003f782f */ /* 0x000fda00038c0000 */
.L_x_186:
[----:B------:R-:W1:Y:S01]  /*8090*/  LDC R4, c[0x0][0x28c] ;  /* 0x0000a300ff047b82 */ /* 0x000e620000000800 */
[----:B------:R-:W-:Y:S01]  /*80a0*/  BSSY B1, `(.L_x_148) ;  /* 0x0000037000017945 */ /* 0x000fe20003800000 */
[----:B-1----:R-:W-:-:S13]  /*80b0*/  ISETP.LT.OR P6, PT, R4, 0x1, !P6 ;  /* 0x000000010400780c */ /* 0x002fda00077c1670 */
[----:B------:R-:W-:Y:S05]  /*80c0*/  @P6 BRA `(.L_x_149) ;  /* 0x0000000000d06947 */ /* 0x000fea0003800000 */
[----:B------:R-:W-:Y:S01]  /*80d0*/  IMAD.SHL.U32 R20, R20, 0x40, RZ ;  /* 0x0000004014147824 */ /* 0x000fe200078e00ff */
[----:B------:R-:W-:Y:S01]  /*80e0*/  MOV R4, R10 ;  /* 0x0000000a00047202 */ /* 0x000fe20000000f00 */
[----:B------:R-:W-:Y:S02]  /*80f0*/  IMAD.SHL.U32 R21, R21, 0x100, RZ ;  /* 0x0000010015157824 */ /* 0x000fe400078e00ff */
[----:B------:R-:W-:Y:S02]  /*8100*/  IMAD.MOV.U32 R14, RZ, RZ, RZ ;  /* 0x000000ffff0e7224 */ /* 0x000fe400078e00ff */
[----:B------:R-:W-:Y:S02]  /*8110*/  IMAD.MOV.U32 R5, RZ, RZ, R0 ;  /* 0x000000ffff057224 */ /* 0x000fe400078e0000 */
[----:B------:R-:W-:-:S07]  /*8120*/  IMAD.MOV.U32 R6, RZ, RZ, R12 ;  /* 0x000000ffff067224 */ /* 0x000fce00078e000c */
.L_x_153:
[----:B------:R-:W1:Y:S01]  /*8130*/  S2R R9, SR_CgaCtaId ;  /* 0x0000000000097919 */ /* 0x000e620000008800 */
[----:B------:R-:W-:-:S04]  /*8140*/  MOV R8, 0x400 ;  /* 0x0000040000087802 */ /* 0x000fc80000000f00 */
[----:B-1----:R-:W-:Y:S02]  /*8150*/  LEA R23, R9, R8, 0x18 ;  /* 0x0000000809177211 */ /* 0x002fe400078ec0ff */
[----:B------:R-:W-:Y:S01]  /*8160*/  SHF.L.U32 R8, R5, 0x1f, RZ ;  /* 0x0000001f05087819 */ /* 0x000fe200000006ff */
[----:B------:R-:W1:Y:S02]  /*8170*/  @!P2 LDC R9, c[0x0][0x500] ;  /* 0x00014000ff09ab82 */ /* 0x000e640000000800 */
[----:B------:R-:W-:-:S04]  /*8180*/  IMAD R15, R6, 0x8, R23 ;  /* 0x00000008060f7824 */ /* 0x000fc800078e0217 */
[----:B------:R-:W2:Y:S02]  /*8190*/  SYNCS.PHASECHK.TRANS64.TRYWAIT P1, [R15+URZ+0x50], R8 ;  /* 0x000050080f0075a7 */ /* 0x000ea4000802017f */
[----:B--2---:R-:W-:Y:S05]  /*81a0*/  @!P1 BRA `(.L_x_150) ;  /* 0x0000001400549947 */ /* 0x004fea0003800000 */
.L_x_187:
[----:B--2---:R-:W-:Y:S01]  /*81b0*/  PRMT R8, R11, 0x9910, RZ ;  /* 0x000099100b087816 */ /* 0x004fe200000000ff */
[----:B-1----:R1:W-:Y:S03]  /*81c0*/  @!P2 SYNCS.ARRIVE.TRANS64 RZ, [R15+URZ], R9 ;  /* 0x000000090fffa9a7 */ /* 0x0023e6000800003f */
[----:B------:R-:W-:-:S13]  /*81d0*/  ISETP.NE.AND P1, PT, R8, 0x2, PT ;  /* 0x000000020800780c */ /* 0x000fda0003f25270 */
[----:B-1----:R-:W-:Y:S05]  /*81e0*/  @P1 BRA `(.L_x_151) ;  /* 0x0000000000041947 */ /* 0x002fea0003800000 */
[----:B------:R-:W-:Y:S01]  /*81f0*/  BPT.TRAP 0x1 ;  /* 0x000000040000795c */ /* 0x000fe20000300000 */
.L_x_151:
[----:B------:R-:W-:Y:S05]  /*8200*/  @P0 BRA `(.L_x_152) ;  /* 0x0000000000040947 */ /* 0x000fea0003800000 */
[----:B------:R-:W-:Y:S01]  /*8210*/  BPT.TRAP 0x1 ;  /* 0x000000040000795c */ /* 0x000fe20000300000 */
.L_x_152:
[C---:B------:R-:W-:Y:S01]  /*8220*/  LEA R8, R6.reuse, R23, 0xe ;  /* 0x0000001706087211 */ /* 0x040fe200078e70ff */
[----:B------:R-:W-:Y:S01]  /*8230*/  IMAD R23, R6, 0x1000, R23 ;  /* 0x0000100006177824 */ /* 0x000fe200078e0217 */
[----:B------:R-:W-:Y:S01]  /*8240*/  R2UR UR9, R15 ;  /* 0x000000000f0972ca */ /* 0x000fe200000e0000 */
[----:B------:R-:W-:Y:S01]  /*8250*/  VIADD R4, R4, 0xffffffff ;  /* 0xffffffff04047836 */ /* 0x000fe20000000000 */
[----:B------:R-:W-:Y:S01]  /*8260*/  R2UR UR5, R8 ;  /* 0x00000000080572ca */ /* 0x000fe200000e0000 */
[----:B------:R-:W-:Y:S01]  /*8270*/  UIADD3 UR4, UP0, UR20, 0xf0, URZ ;  /* 0x000000f014047890 */ /* 0x000fe2000ff1e03f */
[----:B------:R-:W-:Y:S01]  /*8280*/  R2UR UR8, R23 ;  /* 0x00000000170872ca */ /* 0x000fe200000e0000 */
[----:B------:R-:W-:Y:S01]  /*8290*/  UIADD3 UR22, UP1, UR20, 0x1f0, URZ ;  /* 0x000001f014167890 */ /* 0x000fe2000ff3e03f */
[----:B------:R-:W-:Y:S01]  /*82a0*/  R2UR UR11, R21 ;  /* 0x00000000150b72ca */ /* 0x000fe200000e0000 */
[----:B------:R-:W-:Y:S01]  /*82b0*/  VIADD R6, R6, 0x1 ;  /* 0x0000000106067836 */ /* 0x000fe20000000000 */
[----:B------:R-:W-:Y:S01]  /*82c0*/  R2UR UR10, R14 ;  /* 0x000000000e0a72ca */ /* 0x000fe200000e0000 */
[----:B------:R-:W-:Y:S01]  /*82d0*/  UIADD3.X UR23, URZ, UR21, URZ, UP1, !UPT ;  /* 0x000000153f177290 */ /* 0x000fe20008ffe43f */
[----:B------:R-:W-:Y:S01]  /*82e0*/  R2UR UR12, R7 ;  /* 0x00000000070c72ca */ /* 0x000fe200000e0000 */
[----:B------:R-:W-:Y:S01]  /*82f0*/  UMOV UR6, 0x0 ;  /* 0x0000000000067882 */ /* 0x000fe20000000000 */
[----:B------:R-:W-:Y:S01]  /*8300*/  R2UR UR18, R20 ;  /* 0x00000000141272ca */ /* 0x000fe200000e0000 */
[----:B------:R-:W-:Y:S01]  /*8310*/  UMOV UR7, 0x10000000 ;  /* 0x1000000000077882 */ /* 0x000fe20000000000 */
[----:B------:R-:W-:Y:S01]  /*8320*/  ISETP.GT.AND P3, PT, R4, 0x1, PT ;  /* 0x000000010400780c */ /* 0x000fe20003f64270 */
[----:B------:R-:W-:Y:S01]  /*8330*/  UIADD3 UR13, UR5, 0x6200, URZ ;  /* 0x00006200050d7890 */ /* 0x000fe2000fffe03f */
[----:B------:R-:W-:Y:S01]  /*8340*/  ISETP.NE.AND P1, PT, R6, 0xa, PT ;  /* 0x0000000a0600780c */ /* 0x000fe20003f25270 */
[----:B------:R-:W-:Y:S01]  /*8350*/  UIADD3.X UR5, URZ, UR21, URZ, UP0, !UPT ;  /* 0x000000153f057290 */ /* 0x000fe200087fe43f */
[----:B------:R-:W-:Y:S01]  /*8360*/  IADD3 R14, R14, 0x40, RZ ;  /* 0x000000400e0e7810 */ /* 0x000fe20007ffe0ff */
[----:B------:R-:W-:Y:S01]  /*8370*/  UIADD3 UR14, UR8, 0x2e200, URZ ;  /* 0x0002e200080e7890 */ /* 0x000fe2000fffe03f */
[----:B------:R-:W-:-:S02]  /*8380*/  SEL R8, RZ, 0x1, P1 ;  /* 0x00000001ff087807 */ /* 0x000fc40000800000 */
[----:B------:R-:W-:Y:S01]  /*8390*/  UMOV UR8, UR13 ;  /* 0x0000000d00087c82 */ /* 0x000fe20008000000 */
[----:B------:R-:W-:Y:S02]  /*83a0*/  SEL R6, R6, RZ, P1 ;  /* 0x000000ff06067207 */ /* 0x000fe40000800000 */
[----:B------:R-:W-:Y:S01]  /*83b0*/  LOP3.LUT R5, R5, R8, RZ, 0x3c, !PT ;  /* 0x0000000805057212 */ /* 0x000fe200078e3cff */
[----:B------:R1:W-:Y:S02]  /*83c0*/  UTMALDG.3D [UR8], [UR4], desc[UR6] ;  /* 0x00000608040075b4 */ /* 0x0003e40008011000 */
[----:B-1----:R-:W-:Y:S01]  /*83d0*/  UMOV UR8, UR14 ;  /* 0x0000000e00087c82 */ /* 0x002fe20008000000 */
[----:B------:R-:W-:Y:S02]  /*83e0*/  UMOV UR11, UR18 ;  /* 0x00000012000b7c82 */ /* 0x000fe40008000000 */
[----:B------:R1:W-:Y:S02]  /*83f0*/  UTMALDG.3D [UR8], [UR22], desc[UR6] ;  /* 0x00000608160075b4 */ /* 0x0003e40008011000 */
[----:B-1----:R-:W-:Y:S05]  /*8400*/  @P3 BRA `(.L_x_153) ;  /* 0xfffffffc00483947 */ /* 0x002fea000383ffff */
.L_x_149:
[----:B------:R-:W-:Y:S05]  /*8410*/  BSYNC B1 ;  /* 0x0000000000017941 */ /* 0x000fea0003800000 */
.L_x_148:
[----:B------:R-:W-:Y:S01]  /*8420*/  LOP3.LUT P3, RZ, R13, 0xff, RZ, 0xc0, !PT ;  /* 0x000000ff0dff7812 */ /* 0x000fe2000786c0ff */
[----:B------:R-:W-:Y:S01]  /*8430*/  IMAD.IADD R12, R3, 0x1, R12 ;  /* 0x00000001030c7824 */ /* 0x000fe200078e020c */
[----:B------:R-:W-:Y:S01]  /*8440*/  IADD3 R16, P4, R16, UR40, RZ ;  /* 0x0000002810107c10 */ /* 0x000fe2000ff9e0ff */
[----:B------:R-:W-:Y:S01]  /*8450*/  ULDC.64 UR4, c[0x0][0x8f8] ;  /* 0x00023e0000047ab9 */ /* 0x000fe20000000a00 */
[----:B------:R-:W-:Y:S01]  /*8460*/  BSSY B1, `(.L_x_154) ;  /* 0x000006b000017945 */ /* 0x000fe20003800000 */
[----:B------:R-:W-:Y:S01]  /*8470*/  IMAD.MOV.U32 R21, RZ, RZ, -0x1 ;  /* 0xffffffffff157424 */ /* 0x000fe200078e00ff */
[----:B------:R-:W-:Y:S01]  /*8480*/  ISETP.GT.U32.AND P1, PT, R12, 0x9, PT ;  /* 0x000000090c00780c */ /* 0x000fe20003f24070 */
[----:B------:R-:W-:Y:S01]  /*8490*/  IMAD.MOV.U32 R20, RZ, RZ, -0x1 ;  /* 0xffffffffff147424 */ /* 0x000fe200078e00ff */
[----:B------:R-:W-:Y:S02]  /*84a0*/  IADD3.X R17, R17, UR38, RZ, P4, !PT ;  /* 0x0000002611117c10 */ /* 0x000fe4000a7fe4ff */
[----:B------:R-:W-:-:S02]  /*84b0*/  ISETP.LT.U32.AND P1, PT, R3, 0xa, P1 ;  /* 0x0000000a0300780c */ /* 0x000fc40000f21070 */
[----:B------:R-:W-:Y:S01]  /*84c0*/  PRMT R13, RZ, 0x7610, R13 ;  /* 0x00007610ff0d7816 */ /* 0x000fe2000000000d */
[----:B------:R-:W1:Y:S01]  /*84d0*/  @P3 S2R R5, SR_CgaCtaId ;  /* 0x0000000000053919 */ /* 0x000e620000008800 */
[----:B------:R-:W-:-:S04]  /*84e0*/  @P3 MOV R4, 0x400 ;  /* 0x0000040000043802 */ /* 0x000fc80000000f00 */
[----:B-1----:R-:W-:Y:S01]  /*84f0*/  @P3 LEA R6, R5, R4, 0x18 ;  /* 0x0000000405063211 */ /* 0x002fe200078ec0ff */
[----:B------:R-:W-:-:S03]  /*8500*/  IMAD.WIDE.U32 R4, R12, -0x33333333, RZ ;  /* 0xcccccccd0c047825 */ /* 0x000fc600078e00ff */
[----:B------:R1:W-:Y:S01]  /*8510*/  @P3 SYNCS.ARRIVE.TRANS64.A1T0 RZ, [R6+URZ+0xe8], RZ ;  /* 0x0000e8ff06ff39a7 */ /* 0x0003e2000810003f */
[----:B------:R-:W-:Y:S02]  /*8520*/  ISETP.GE.U32.AND P3, PT, R3, 0xa, PT ;  /* 0x0000000a0300780c */ /* 0x000fe40003f66070 */
[----:B------:R-:W-:Y:S02]  /*8530*/  SHF.R.U32.HI R7, RZ, 0x3, R5 ;  /* 0x00000003ff077819 */ /* 0x000fe40000011605 */
[----:B------:R-:W-:Y:S02]  /*8540*/  SEL R5, RZ, 0x1, !P1 ;  /* 0x00000001ff057807 */ /* 0x000fe40004800000 */
[----:B------:R-:W-:Y:S01]  /*8550*/  ISETP.GE.U32.AND P1, PT, R16, UR4, PT ;  /* 0x0000000410007c0c */ /* 0x000fe2000bf26070 */
[----:B------:R-:W-:Y:S01]  /*8560*/  IMAD R12, R7, -0xa, R12 ;  /* 0xfffffff6070c7824 */ /* 0x000fe200078e020c */
[----:B------:R-:W-:Y:S02]  /*8570*/  LOP3.LUT R0, R0, R5, RZ, 0x3c, !PT ;  /* 0x0000000500007212 */ /* 0x000fe400078e3cff */
[----:B------:R-:W-:-:S02]  /*8580*/  ISETP.GE.U32.AND.EX P1, PT, R17, UR5, PT, P1 ;  /* 0x0000000511007c0c */ /* 0x000fc4000bf26110 */
[----:B------:R-:W-:Y:S02]  /*8590*/  PRMT R4, RZ, 0x7610, R4 ;  /* 0x00007610ff047816 */ /* 0x000fe40000000004 */
[----:B------:R-:W-:Y:S02]  /*85a0*/  @P3 LOP3.LUT R0, R0, 0x1, R7, 0x78, !PT ;  /* 0x0000000100003812 */ /* 0x000fe400078e7807 */
[----:B------:R-:W-:-:S07]  /*85b0*/  MOV R7, 0xffffffff ;  /* 0xffffffff00077802 */ /* 0x000fce0000000f00 */
[----:B-1----:R-:W-:Y:S05]  /*85c0*/  @P1 BRA `(.L_x_155) ;  /* 0x0000000400501947 */ /* 0x002fea0003800000 */
[----:B------:R-:W-:Y:S01]  /*85d0*/  ULDC.64 UR4, c[0x0][0x8d0] ;  /* 0x0002340000047ab9 */ /* 0x000fe20000000a00 */
[----:B------:R-:W1:Y:S01]  /*85e0*/  S2R R15, SR_CTAID.X ;  /* 0x00000000000f7919 */ /* 0x000e620000002500 */
[----:B------:R-:W-:Y:S01]  /*85f0*/  ISETP.NE.U32.AND P1, PT, RZ, UR4, PT ;  /* 0x00000004ff007c0c */ /* 0x000fe2000bf25070 */
[----:B------:R-:W-:Y:S01]  /*8600*/  ULDC UR7, c[0x0][0x8d8] ;  /* 0x0002360000077ab9 */ /* 0x000fe20000000800 */
[----:B------:R-:W-:Y:S01]  /*8610*/  IMAD.MOV.U32 R4, RZ, RZ, R16 ;  /* 0x000000ffff047224 */ /* 0x000fe200078e0010 */
[----:B------:R-:W2:Y:S01]  /*8620*/  S2R R14, SR_CTAID.Y ;  /* 0x00000000000e7919 */ /* 0x000ea20000002600 */
[----:B------:R-:W-:Y:S01]  /*8630*/  ISETP.NE.AND.EX P1, PT, RZ, UR5, PT, P1 ;  /* 0x00000005ff007c0c */ /* 0x000fe2000bf25310 */
[----:B------:R-:W-:-:S12]  /*8640*/  IMAD.MOV.U32 R5, RZ, RZ, R17 ;  /* 0x000000ffff057224 */ /* 0x000fd800078e0011 */
[----:B------:R-:W-:Y:S05]  /*8650*/  @!P1 BRA `(.L_x_156) ;  /* 0x0000000000289947 */ /* 0x000fea0003800000 */
[----:B------:R-:W-:Y:S02]  /*8660*/  ULDC UR6, c[0x0][0x8dc] ;  /* 0x0002370000067ab9 */ /* 0x000fe40000000800 */
[----:B------:R-:W-:-:S05]  /*8670*/  IADD3 R9, P1, R16, UR6, RZ ;  /* 0x0000000610097c10 */ /* 0x000fca000ff3e0ff */
[----:B------:R-:W-:-:S04]  /*8680*/  IMAD.X R21, RZ, RZ, R17, P1 ;  /* 0x000000ffff157224 */ /* 0x000fc800008e0611 */
[----:B------:R-:W-:-:S04]  /*8690*/  IMAD.WIDE.U32 R6, R21, UR4, RZ ;  /* 0x0000000415067c25 */ /* 0x000fc8000f8e00ff */
[----:B------:R-:W-:-:S04]  /*86a0*/  IMAD.WIDE.U32 R6, P1, R9, UR5, R6 ;  /* 0x0000000509067c25 */ /* 0x000fc8000f820006 */
[----:B------:R-:W-:Y:S01]  /*86b0*/  IMAD.WIDE.U32 R8, R9, UR4, RZ ;  /* 0x0000000409087c25 */ /* 0x000fe2000f8e00ff */
[----:B------:R-:W-:-:S03]  /*86c0*/  IADD3.X R5, RZ, RZ, RZ, P1, !PT ;  /* 0x000000ffff057210 */ /* 0x000fc60000ffe4ff */
[----:B------:R-:W-:Y:S01]  /*86d0*/  IMAD.MOV.U32 R4, RZ, RZ, R7 ;  /* 0x000000ffff047224 */ /* 0x000fe200078e0007 */
[----:B------:R-:W-:-:S05]  /*86e0*/  IADD3 RZ, P1, R9, R6, RZ ;  /* 0x0000000609ff7210 */ /* 0x000fca0007f3e0ff */
[----:B------:R-:W-:-:S08]  /*86f0*/  IMAD.WIDE.U32.X R4, R21, UR5, R4, P1 ;  /* 0x0000000515047c25 */ /* 0x000fd000088e0404 */
.L_x_156:
[--C-:B------:R-:W-:Y:S01]  /*8700*/  SHF.R.U64 R8, R4, UR7, R5.reuse ;  /* 0x0000000704087c19 */ /* 0x100fe20008001205 */
[----:B------:R-:W-:Y:S01]  /*8710*/  ULDC.64 UR4, c[0x0][0x8c8] ;  /* 0x0002320000047ab9 */ /* 0x000fe20000000a00 */
[----:B------:R-:W-:Y:S01]  /*8720*/  SHF.R.U32.HI R4, RZ, UR7, R5 ;  /* 0x00000007ff047c19 */ /* 0x000fe20008011605 */
[----:B------:R-:W3:Y:S01]  /*8730*/  LDC R24, c[0x0][0x144] ;  /* 0x00005100ff187b82 */ /* 0x000ee20000000800 */
[----:B------:R-:W-:Y:S01]  /*8740*/  IADD3 R7, P1, RZ, -R8, RZ ;  /* 0x80000008ff077210 */ /* 0x000fe20007f3e0ff */
[----:B------:R-:W-:Y:S01]  /*8750*/  ULDC.64 UR8, c[0x0][0x8e8] ;  /* 0x00023a0000087ab9 */ /* 0x000fe20000000a00 */
[----:B-1----:R-:W-:Y:S01]  /*8760*/  I2FP.F32.U32 R9, R15 ;  /* 0x0000000f00097245 */ /* 0x002fe20000201000 */
[----:B------:R-:W-:Y:S02]  /*8770*/  ULDC UR6, c[0x0][0x8b0] ;  /* 0x00022c0000067ab9 */ /* 0x000fe40000000800 */
[----:B------:R-:W-:Y:S01]  /*8780*/  IMAD.X R4, RZ, RZ, ~R4, P1 ;  /* 0x000000ffff047224 */ /* 0x000fe200008e0e04 */
[----:B------:R-:W-:Y:S01]  /*8790*/  ISETP.NE.U32.AND P1, PT, RZ, UR8, PT ;  /* 0x00000008ff007c0c */ /* 0x000fe2000bf25070 */
[----:B------:R-:W1:Y:S02]  /*87a0*/  LDC R21, c[0x0][0x148] ;  /* 0x00005200ff157b82 */ /* 0x000e640000000800 */
[----:B------:R-:W-:Y:S01]  /*87b0*/  IMAD R6, R4, UR4, RZ ;  /* 0x0000000404067c24 */ /* 0x000fe2000f8e02ff */
[----:B------:R-:W-:Y:S01]  /*87c0*/  ISETP.NE.AND.EX P1, PT, RZ, UR9, PT, P1 ;  /* 0x00000009ff007c0c */ /* 0x000fe2000bf25310 */
[----:B------:R-:W-:Y:S01]  /*87d0*/  IMAD.WIDE.U32 R4, R7, UR4, R16 ;  /* 0x0000000407047c25 */ /* 0x000fe2000f8e0010 */
[----:B------:R-:W-:-:S03]  /*87e0*/  ULDC UR4, c[0x0][0x150] ;  /* 0x0000540000047ab9 */ /* 0x000fc60000000800 */
[----:B------:R-:W-:Y:S02]  /*87f0*/  IMAD R7, R7, UR5, R6 ;  /* 0x0000000507077c24 */ /* 0x000fe4000f8e0206 */
[----:B------:R-:W-:Y:S01]  /*8800*/  FMUL R6, R9, UR4 ;  /* 0x0000000409067c20 */ /* 0x000fe20008400000 */
[----:B------:R-:W-:Y:S01]  /*8810*/  ULDC UR4, c[0x0][0x8c0] ;  /* 0x0002300000047ab9 */ /* 0x000fe20000000800 */
[----:B------:R-:W-:Y:S01]  /*8820*/  ULDC UR5, c[0x0][0x154] ;  /* 0x0000550000057ab9 */ /* 0x000fe20000000800 */
[----:B------:R-:W-:-:S03]  /*8830*/  IMAD.IADD R5, R5, 0x1, R7 ;  /* 0x0000000105057824 */ /* 0x000fc600078e0207 */
[----:B------:R-:W4:Y:S02]  /*8840*/  F2I.U32.TRUNC.NTZ R6, R6 ;  /* 0x0000000600067305 */ /* 0x000f24000020f000 */
[----:B------:R-:W-:Y:S02]  /*8850*/  SHF.R.U64 R9, R4, UR4, R5 ;  /* 0x0000000404097c19 */ /* 0x000fe40008001205 */
[----:B--2---:R-:W-:-:S05]  /*8860*/  I2FP.F32.U32 R4, R14 ;  /* 0x0000000e00047245 */ /* 0x004fca0000201000 */
[----:B------:R-:W-:Y:S01]  /*8870*/  FMUL R22, R4, UR5 ;  /* 0x0000000504167c20 */ /* 0x000fe20008400000 */
[----:B------:R-:W-:Y:S01]  /*8880*/  SHF.R.U32.HI R4, RZ, UR4, R5 ;  /* 0x00000004ff047c19 */ /* 0x000fe20008011605 */
[----:B------:R-:W-:-:S03]  /*8890*/  ULDC UR4, c[0x0][0x900] ;  /* 0x0002400000047ab9 */ /* 0x000fc60000000800 */
[--C-:B------:R-:W-:Y:S01]  /*88a0*/  SHF.R.U64 R20, R9, UR6, R4.reuse ;  /* 0x0000000609147c19 */ /* 0x100fe20008001204 */
[----:B------:R-:W2:Y:S01]  /*88b0*/  F2I.U32.TRUNC.NTZ R22, R22 ;  /* 0x0000001600167305 */ /* 0x000ea2000020f000 */
[----:B------:R-:W-:Y:S02]  /*88c0*/  SHF.R.U32.HI R5, RZ, UR6, R4 ;  /* 0x00000006ff057c19 */ /* 0x000fe40008011604 */
[----:B----4-:R-:W-:Y:S02]  /*88d0*/  IADD3 R6, -R6, RZ, RZ ;  /* 0x000000ff06067210 */ /* 0x010fe40007ffe1ff */
[--C-:B------:R-:W-:Y:S02]  /*88e0*/  SHF.R.U64 R18, R20, UR4, R5.reuse ;  /* 0x0000000414127c19 */ /* 0x100fe40008001205 */
[----:B------:R-:W-:Y:S01]  /*88f0*/  SHF.R.U32.HI R23, RZ, UR4, R5 ;  /* 0x00000004ff177c19 */ /* 0x000fe20008011605 */
[----:B---3--:R-:W-:Y:S02]  /*8900*/  IMAD R15, R24, R6, R15 ;  /* 0x00000006180f7224 */ /* 0x008fe400078e020f */
[----:B------:R-:W-:-:S02]  /*8910*/  IMAD.MOV.U32 R4, RZ, RZ, R18 ;  /* 0x000000ffff047224 */ /* 0x000fc400078e0012 */
[----:B------:R-:W-:Y:S01]  /*8920*/  IMAD.MOV.U32 R5, RZ, RZ, R23 ;  /* 0x000000ffff057224 */ /* 0x000fe200078e0017 */
[----:B------:R-:W-:Y:S06]  /*8930*/  @!P1 BRA `(.L_x_157) ;  /* 0x0000000000289947 */ /* 0x000fec0003800000 */
[----:B------:R-:W-:Y:S02]  /*8940*/  ULDC UR4, c[0x0][0x8f4] ;  /* 0x00023d0000047ab9 */ /* 0x000fe40000000800 */
[----:B------:R-:W-:-:S05]  /*8950*/  IADD3 R5, P1, R18, UR4, RZ ;  /* 0x0000000412057c10 */ /* 0x000fca000ff3e0ff */
[----:B------:R-:W-:-:S04]  /*8960*/  IMAD.X R23, RZ, RZ, R23, P1 ;  /* 0x000000ffff177224 */ /* 0x000fc800008e0617 */
[----:B------:R-:W-:-:S04]  /*8970*/  IMAD.WIDE.U32 R6, R23, UR8, RZ ;  /* 0x0000000817067c25 */ /* 0x000fc8000f8e00ff */
[----:B------:R-:W-:-:S04]  /*8980*/  IMAD.WIDE.U32 R6, P1, R5, UR9, R6 ;  /* 0x0000000905067c25 */ /* 0x000fc8000f820006 */
[----:B------:R-:W-:-:S04]  /*8990*/  IMAD.WIDE.U32 R4, R5, UR8, RZ ;  /* 0x0000000805047c25 */ /* 0x000fc8000f8e00ff */
[----:B------:R-:W-:Y:S01]  /*89a0*/  IMAD.MOV.U32 R4, RZ, RZ, R7 ;  /* 0x000000ffff047224 */ /* 0x000fe200078e0007 */
[----:B------:R-:W-:Y:S02]  /*89b0*/  IADD3 RZ, P3, R5, R6, RZ ;  /* 0x0000000605ff7210 */ /* 0x000fe40007f7e0ff */
[----:B------:R-:W-:-:S03]  /*89c0*/  IADD3.X R5, RZ, RZ, RZ, P1, !PT ;  /* 0x000000ffff057210 */ /* 0x000fc60000ffe4ff */
[----:B------:R-:W-:-:S08]  /*89d0*/  IMAD.WIDE.U32.X R4, R23, UR9, R4, P3 ;  /* 0x0000000917047c25 */ /* 0x000fd000098e0404 */
.L_x_157:
[----:B------:R-:W-:Y:S01]  /*89e0*/  ISETP.NE.AND P1, PT, R2, 0x1, PT ;  /* 0x000000010200780c */ /* 0x000fe20003f25270 */
[----:B------:R-:W-:Y:S01]  /*89f0*/  ULDC UR4, c[0x0][0x8f0] ;  /* 0x00023c0000047ab9 */ /* 0x000fe20000000800 */
[----:B------:R-:W-:Y:S01]  /*8a00*/  LOP3.LUT R20, R20, UR16, RZ, 0xc0, !PT ;  /* 0x0000001014147c12 */ /* 0x000fe2000f8ec0ff */
[----:B--2---:R-:W-:Y:S01]  /*8a10*/  IMAD.MOV R22, RZ, RZ, -R22 ;  /* 0x000000ffff167224 */ /* 0x004fe200078e0a16 */
[----:B------:R-:W-:Y:S01]  /*8a20*/  SHF.R.U64 R5, R4, UR4, R5 ;  /* 0x0000000404057c19 */ /* 0x000fe20008001205 */
[----:B------:R-:W-:Y:S01]  /*8a30*/  ULDC UR4, c[0x0][0x8e0] ;  /* 0x0002380000047ab9 */ /* 0x000fe20000000800 */
[----:B------:R-:W-:Y:S01]  /*8a40*/  LOP3.LUT R9, R9, UR15, RZ, 0xc0, !PT ;  /* 0x0000000f09097c12 */ /* 0x000fe2000f8ec0ff */
[----:B------:R-:W-:Y:S01]  /*8a50*/  ULDC UR5, c[0x0][0x8b8] ;  /* 0x00022e0000057ab9 */ /* 0x000fe20000000800 */
[----:B------:R-:W-:Y:S01]  /*8a60*/  MOV R4, 0x1 ;  /* 0x0000000100047802 */ /* 0x000fe20000000f00 */
[----:B------:R-:W-:Y:S02]  /*8a70*/  IMAD.MOV R7, RZ, RZ, -R5 ;  /* 0x000000ffff077224 */ /* 0x000fe400078e0a05 */
[----:B------:R-:W-:-:S02]  /*8a80*/  IMAD R20, R5, UR17, R20 ;  /* 0x0000001105147c24 */ /* 0x000fc4000f8e0214 */
[----:B-1----:R-:W-:Y:S02]  /*8a90*/  @P1 IMAD R15, R21, R22, R14 ;  /* 0x00000016150f1224 */ /* 0x002fe400078e020e */
[----:B------:R-:W-:Y:S01]  /*8aa0*/  IMAD R18, R7, UR4, R18 ;  /* 0x0000000407127c24 */ /* 0x000fe2000f8e0212 */
[----:B------:R-:W-:Y:S01]  /*8ab0*/  ULDC UR4, c[0x0][0x8a8] ;  /* 0x00022a0000047ab9 */ /* 0x000fe20000000800 */
[----:B------:R-:W-:Y:S02]  /*8ac0*/  IMAD R15, R20, UR5, R15 ;  /* 0x00000005140f7c24 */ /* 0x000fe4000f8e020f */
[----:B------:R-:W-:Y:S02]  /*8ad0*/  IMAD R18, R18, UR4, R9 ;  /* 0x0000000412127c24 */ /* 0x000fe4000f8e0209 */
[----:B------:R-:W-:-:S03]  /*8ae0*/  IMAD.MOV.U32 R7, RZ, RZ, R8 ;  /* 0x000000ffff077224 */ /* 0x000fc600078e0008 */
[----:B------:R-:W-:Y:S02]  /*8af0*/  SEL R20, R18, R15, !P1 ;  /* 0x0000000f12147207 */ /* 0x000fe40004800000 */
[----:B------:R-:W-:-:S07]  /*8b00*/  SEL R21, R15, R18, !P1 ;  /* 0x000000120f157207 */ /* 0x000fce0004800000 */
.L_x_155:
[----:B------:R-:W-:Y:S05]  /*8b10*/  BSYNC B1 ;  /* 0x0000000000017941 */ /* 0x000fea0003800000 */
.L_x_154:
[----:B------:R-:W-:-:S13]  /*8b20*/  LOP3.LUT P1, RZ, R4, 0xff, RZ, 0xc0, !PT ;  /* 0x000000ff04ff7812 */ /* 0x000fda000782c0ff */
[----:B------:R-:W-:Y:S05]  /*8b30*/  @P1 BRA `(.L_x_158) ;  /* 0xfffffff400481947 */ /* 0x000fea000383ffff */
[----:B------:R-:W-:Y:S05]  /*8b40*/  BSYNC B0 ;  /* 0x0000000000007941 */ /* 0x000fea0003800000 */
.L_x_146:
[----:B------:R-:W-:-:S03]  /*8b50*/  UMOV UR4, 0xffffffff ;  /* 0xffffffff00047882 */ /* 0x000fc60000000000 */
[----:B------:R-:W-:Y:S05]  /*8b60*/  BRA.DIV UR4, `(.L_x_159) ;  /* 0x0000000a04f87947 */ /* 0x000fea000b800000 */
[----:B------:R-:W-:-:S13]  /*8b70*/  ELECT P6, URZ, PT ;  /* 0x00000000003f782f */ /* 0x000fda00038c0000 */
.L_x_190:
[----:B------:R-:W-:Y:S04]  /*8b80*/  BSSY B0, `(.L_x_160) ;  /* 0x0000061000007945 */ /* 0x000fe80003800000 */
[----:B------:R-:W-:Y:S05]  /*8b90*/  @!P6 BRA `(.L_x_161) ;  /* 0x00000004007ce947 */ /* 0x000fea0003800000 */
[----:B------:R-:W-:-:S04]  /*8ba0*/  LOP3.LUT R19, R19, 0x2, RZ, 0xfc, !PT ;  /* 0x0000000213137812 */ /* 0x000fc800078efcff */
[----:B------:R-:W-:-:S13]  /*8bb0*/  ISETP.NE.AND P0, PT, R19, 0x3, PT ;  /* 0x000000031300780c */ /* 0x000fda0003f05270 */
[----:B------:R-:W-:Y:S05]  /*8bc0*/  @!P0 BRA `(.L_x_162) ;  /* 0x0000000000048947 */ /* 0x000fea0003800000 */
[----:B------:R-:W-:Y:S01]  /*8bd0*/  BPT.TRAP 0x1 ;  /* 0x000000040000795c */ /* 0x000fe20000300000 */
.L_x_162:
[----:B------:R-:W1:Y:S01]  /*8be0*/  S2R R3, SR_CgaCtaId ;  /* 0x0000000000037919 */ /* 0x000e620000008800 */
[----:B------:R-:W-:-:S04]  /*8bf0*/  MOV R2, 0x400 ;  /* 0x0000040000027802 */ /* 0x000fc80000000f00 */
[----:B-1----:R-:W-:Y:S02]  /*8c00*/  LEA R3, R3, R2, 0x18 ;  /* 0x0000000203037211 */ /* 0x002fe400078ec0ff */
[----:B------:R-:W-:-:S03]  /*8c10*/  SHF.L.U32 R2, R0, 0x1f, RZ ;  /* 0x0000001f00027819 */ /* 0x000fc600000006ff */
[----:B------:R-:W-:-:S04]  /*8c20*/  VIADD R3, R3, 0x50 ;  /* 0x0000005003037836 */ /* 0x000fc80000000000 */
[C---:B------:R-:W-:Y:S01]  /*8c30*/  IMAD R7, R12.reuse, 0x8, R3 ;  /* 0x000000080c077824 */ /* 0x040fe200078e0203 */
[----:B------:R-:W-:-:S03]  /*8c40*/  IADD3 R12, R12, 0x1, RZ ;  /* 0x000000010c0c7810 */ /* 0x000fc60007ffe0ff */
[----:B------:R-:W1:Y:S01]  /*8c50*/  SYNCS.PHASECHK.TRANS64.TRYWAIT P0, [R7+URZ], R2 ;  /* 0x00000002070075a7 */ /* 0x000e62000800017f */
[----:B------:R-:W-:-:S04]  /*8c60*/  ISETP.NE.AND P1, PT, R12, 0xa, PT ;  /* 0x0000000a0c00780c */ /* 0x000fc80003f25270 */
[----:B------:R-:W-:Y:S02]  /*8c70*/  SEL R5, RZ, 0x1, P1 ;  /* 0x00000001ff057807 */ /* 0x000fe40000800000 */
[----:B------:R-:W-:Y:S02]  /*8c80*/  SEL R12, R12, RZ, P1 ;  /* 0x000000ff0c0c7207 */ /* 0x000fe40000800000 */
[----:B------:R-:W-:-:S03]  /*8c90*/  LOP3.LUT R5, R0, R5, RZ, 0x3c, !PT ;  /* 0x0000000500057212 */ /* 0x000fc600078e3cff */
[----:B------:R-:W-:Y:S01]  /*8ca0*/  IMAD R9, R12, 0x8, R3 ;  /* 0x000000080c097824 */ /* 0x000fe200078e0203 */
[----:B------:R-:W-:Y:S01]  /*8cb0*/  SHF.L.U32 R4, R5, 0x1f, RZ ;  /* 0x0000001f05047819 */ /* 0x000fe200000006ff */
[----:B-1----:R-:W-:Y:S06]  /*8cc0*/  @!P0 BRA `(.L_x_163) ;  /* 0x0000000800c08947 */ /* 0x002fec0003800000 */
.L_x_191:
[----:B------:R-:W2:Y:S01]  /*8cd0*/  SYNCS.PHASECHK.TRANS64.TRYWAIT P0, [R9+URZ], R4 ;  /* 0x00000004090075a7 */ /* 0x000ea2000800017f */
[----:B------:R-:W-:-:S05]  /*8ce0*/  VIADD R0, R12, 0x1 ;  /* 0x000000010c007836 */ /* 0x000fca0000000000 */
[----:B------:R-:W-:-:S04]  /*8cf0*/  ISETP.NE.AND P1, PT, R0, 0xa, PT ;  /* 0x0000000a0000780c */ /* 0x000fc80003f25270 */
[----:B-1----:R-:W-:Y:S02]  /*8d00*/  SEL R2, RZ, 0x1, P1 ;  /* 0x00000001ff027807 */ /* 0x002fe40000800000 */
[----:B------:R-:W-:Y:S02]  /*8d10*/  SEL R0, R0, RZ, P1 ;  /* 0x000000ff00007207 */ /* 0x000fe40000800000 */
[----:B------:R-:W-:-:S03]  /*8d20*/  LOP3.LUT R7, R5, R2, RZ, 0x3c, !PT ;  /* 0x0000000205077212 */ /* 0x000fc600078e3cff */
[----:B------:R-:W-:Y:S01]  /*8d30*/  IMAD R6, R0, 0x8, R3 ;  /* 0x0000000800067824 */ /* 0x000fe200078e0203 */
[----:B------:R-:W-:Y:S01]  /*8d40*/  SHF.L.U32 R5, R7, 0x1f, RZ ;  /* 0x0000001f07057819 */ /* 0x000fe200000006ff */
[----:B--2---:R-:W-:Y:S06]  /*8d50*/  @!P0 BRA `(.L_x_164) ;  /* 0x0000000800b08947 */ /* 0x004fec0003800000 */
.L_x_192:
[----:B------:R-:W2:Y:S01]  /*8d60*/  SYNCS.PHASECHK.TRANS64.TRYWAIT P0, [R6+URZ], R5 ;  /* 0x00000005060075a7 */ /* 0x000ea2000800017f */
[----:B------:R-:W-:-:S04]  /*8d70*/  IADD3 R0, R0, 0x1, RZ ;  /* 0x0000000100007810 */ /* 0x000fc80007ffe0ff */
[----:B------:R-:W-:-:S04]  /*8d80*/  ISETP.NE.AND P1, PT, R0, 0xa, PT ;  /* 0x0000000a0000780c */ /* 0x000fc80003f25270 */
[----:B------:R-:W-:Y:S02]  /*8d90*/  SEL R2, RZ, 0x1, P1 ;  /* 0x00000001ff027807 */ /* 0x000fe40000800000 */
[----:B------:R-:W-:Y:S02]  /*8da0*/  SEL R0, R0, RZ, P1 ;  /* 0x000000ff00007207 */ /* 0x000fe40000800000 */
[----:B------:R-:W-:-:S03]  /*8db0*/  LOP3.LUT R7, R7, R2, RZ, 0x3c, !PT ;  /* 0x0000000207077212 */ /* 0x000fc600078e3cff */
[----:B-1----:R-:W-:Y:S01]  /*8dc0*/  IMAD R9, R0, 0x8, R3 ;  /* 0x0000000800097824 */ /* 0x002fe200078e0203 */
[----:B------:R-:W-:Y:S01]  /*8dd0*/  SHF.L.U32 R4, R7, 0x1f, RZ ;  /* 0x0000001f07047819 */ /* 0x000fe200000006ff */
[----:B--2---:R-:W-:Y:S06]  /*8de0*/  @!P0 BRA `(.L_x_165) ;  /* 0x0000000800a08947 */ /* 0x004fec0003800000 */
.L_x_193:
[----:B------:R-:W2:Y:S01]  /*8df0*/  SYNCS.PHASECHK.TRANS64.TRYWAIT P0, [R9+URZ], R4 ;  /* 0x00000004090075a7 */ /* 0x000ea2000800017f */
[----:B------:R-:W-:-:S05]  /*8e00*/  VIADD R0, R0, 0x1 ;  /* 0x0000000100007836 */ /* 0x000fca0000000000 */
[----:B------:R-:W-:-:S04]  /*8e10*/  ISETP.NE.AND P1, PT, R0, 0xa, PT ;  /* 0x0000000a0000780c */ /* 0x000fc80003f25270 */
[----:B------:R-:W-:Y:S02]  /*8e20*/  SEL R2, RZ, 0x1, P1 ;  /* 0x00000001ff027807 */ /* 0x000fe40000800000 */
[----:B------:R-:W-:Y:S02]  /*8e30*/  SEL R0, R0, RZ, P1 ;  /* 0x000000ff00007207 */ /* 0x000fe40000800000 */
[----:B------:R-:W-:-:S03]  /*8e40*/  LOP3.LUT R7, R7, R2, RZ, 0x3c, !PT ;  /* 0x0000000207077212 */ /* 0x000fc600078e3cff */
[----:B-1----:R-:W-:Y:S01]  /*8e50*/  IMAD R6, R0, 0x8, R3 ;  /* 0x0000000800067824 */ /* 0x002fe200078e0203 */
[----:B------:R-:W-:Y:S01]  /*8e60*/  SHF.L.U32 R5, R7, 0x1f, RZ ;  /* 0x0000001f07057819 */ /* 0x000fe200000006ff */
[----:B--2---:R-:W-:Y:S06]  /*8e70*/  @!P0 BRA `(.L_x_166) ;  /* 0x0000000800908947 */ /* 0x004fec0003800000 */
.L_x_194:
        /* <DEDUP_REMOVED lines=9> */
.L_x_195:
        /* <DEDUP_REMOVED lines=9> */
.L_x_196:
        /* <DEDUP_REMOVED lines=9> */
.L_x_197:
        /* <DEDUP_REMOVED lines=9> */
.L_x_198:
[----:B------:R-:W2:Y:S01]  /*90c0*/  SYNCS.PHASECHK.TRANS64.TRYWAIT P0, [R6+URZ], R5 ;  /* 0x00000005060075a7 */ /* 0x000ea2000800017f */
[----:B------:R-:W-:-:S04]  /*90d0*/  IADD3 R0, R0, 0x1, RZ ;  /* 0x0000000100007810 */ /* 0x000fc80007ffe0ff */
[----:B------:R-:W-:-:S04]  /*90e0*/  ISETP.NE.AND P1, PT, R0, 0xa, PT ;  /* 0x0000000a0000780c */ /* 0x000fc80003f25270 */
[----:B------:R-:W-:Y:S02]  /*90f0*/  SEL R2, RZ, 0x1, P1 ;  /* 0x00000001ff027807 */ /* 0x000fe40000800000 */
[----:B------:R-:W-:Y:S02]  /*9100*/  SEL R0, R0, RZ, P1 ;  /* 0x000000ff00007207 */ /* 0x000fe40000800000 */
[----:B------:R-:W-:Y:S01]  /*9110*/  LOP3.LUT R2, R7, R2, RZ, 0x3c, !PT ;  /* 0x0000000207027212 */ /* 0x000fe200078e3cff */
[----:B--2---:R-:W-:Y:S06]  /*9120*/  @!P0 BRA `(.L_x_171) ;  /* 0x0000000800488947 */ /* 0x004fec0003800000 */
.L_x_199:
[----:B------:R-:W-:Y:S01]  /*9130*/  IMAD R3, R0, 0x8, R3 ;  /* 0x0000000800037824 */ /* 0x000fe200078e0203 */
[----:B------:R-:W-:-:S07]  /*9140*/  SHF.L.U32 R0, R2, 0x1f, RZ ;  /* 0x0000001f02007819 */ /* 0x000fce00000006ff */
.L_x_172:
[----:B---3--:R3:W4:Y:S02]  /*9150*/  SYNCS.PHASECHK.TRANS64.TRYWAIT P0, [R3+URZ], R0 ;  /* 0x00000000030075a7 */ /* 0x008724000800017f */
[----:B----4-:R-:W-:Y:S05]  /*9160*/  @!P0 NANOSLEEP.SYNCS 0x989680 ;  /* 0x009896800000895d */ /* 0x010fea0003900000 */
[----:B------:R-:W4:Y:S02]  /*9170*/  @!P0 SYNCS.PHASECHK.TRANS64 P0, [R3+URZ], R0 ;  /* 0x00000000030085a7 */ /* 0x000f24000800007f */
[----:B----4-:R-:W-:Y:S05]  /*9180*/  @!P0 BRA `(.L_x_172) ;  /* 0xfffffffc00f08947 */ /* 0x010fea000383ffff */
.L_x_161:
[----:B------:R-:W-:Y:S05]  /*9190*/  BSYNC B0 ;  /* 0x0000000000007941 */ /* 0x000fea0003800000 */
.L_x_160:
[----:B------:R-:W-:Y:S05]  /*91a0*/  EXIT ;  /* 0x000000000000794d */ /* 0x000fea0003800000 */
.L_x_20:
[----:B---3--:R-:W-:-:S04]  /*91b0*/  IMAD.U32 R5, RZ, RZ, UR5 ;  /* 0x00000005ff057e24 */ /* 0x008fc8000f8e00ff */
[----:B------:R3:W4:Y:S03]  /*91c0*/  SYNCS.PHASECHK.TRANS64.TRYWAIT P0, [R5+URZ], R0 ;  /* 0x00000000050075a7 */ /* 0x000726000800017f */
[----:B----4-:R-:W-:Y:S05]  /*91d0*/  @!P0 NANOSLEEP.SYNCS 0x989680 ;  /* 0x009896800000895d */ /* 0x010fea0003900000 */
[----:B------:R-:W4:Y:S02]  /*91e0*/  @!P0 SYNCS.PHASECHK.TRANS64 P0, [R5+URZ], R0 ;  /* 0x00000000050085a7 */ /* 0x000f24000800007f */
[----:B----4-:R-:W-:Y:S05]  /*91f0*/  @!P0 BRA `(.L_x_20) ;  /* 0xfffffffc00ec8947 */ /* 0x010fea000383ffff */
[----:B------:R-:W-:Y:S05]  /*9200*/  BRA `(.L_x_19) ;  /* 0xffffff8800307947 */ /* 0x000fea000383ffff */
.L_x_26:
[----:B---3--:R-:W-:-:S04]  /*9210*/  IMAD.U32 R5, RZ, RZ, UR8 ;  /* 0x00000008ff057e24 */ /* 0x008fc8000f8e00ff */
[----:B------:R3:W4:Y:S03]  /*9220*/  SYNCS.PHASECHK.TRANS64.TRYWAIT P0, [R5+URZ], R4 ;  /* 0x00000004050075a7 */ /* 0x000726000800017f */
[----:B----4-:R-:W-:Y:S05]  /*9230*/  @!P0 NANOSLEEP.SYNCS 0x989680 ;  /* 0x009896800000895d */ /* 0x010fea0003900000 */
[----:B------:R-:W4:Y:S02]  /*9240*/  @!P0 SYNCS.PHASECHK.TRANS64 P0, [R5+URZ], R4 ;  /* 0x00000004050085a7 */ /* 0x000f24000800007f */
[----:B----4-:R-:W-:Y:S05]  /*9250*/  @!P0 BRA `(.L_x_26) ;  /* 0xfffffffc00ec8947 */ /* 0x010fea000383ffff */
[----:B------:R-:W-:Y:S05]  /*9260*/  BRA `(.L_x_25) ;  /* 0xffffff9000a47947 */ /* 0x000fea000383ffff */
.L_x_51:
[----:B--2---:R2:W3:Y:S02]  /*9270*/  SYNCS.PHASECHK.TRANS64.TRYWAIT P2, [R14+URZ+0xa0], R3 ;  /* 0x0000a0030e0075a7 */ /* 0x0044e4000804017f */
[----:B---3--:R-:W-:Y:S05]  /*9280*/  @!P2 NANOSLEEP.SYNCS 0x989680 ;  /* 0x009896800000a95d */ /* 0x008fea0003900000 */
[----:B------:R-:W3:Y:S02]  /*9290*/  @!P2 SYNCS.PHASECHK.TRANS64 P2, [R14+URZ+0xa0], R3 ;  /* 0x0000a0030e00a5a7 */ /* 0x000ee4000804007f */
[----:B---3--:R-:W-:Y:S05]  /*92a0*/  @!P2 BRA `(.L_x_51) ;  /* 0xfffffffc00f0a947 */ /* 0x008fea000383ffff */
[----:B------:R-:W-:Y:S05]  /*92b0*/  BRA `(.L_x_173) ;  /* 0xffffffa400f87947 */ /* 0x000fea000383ffff */
.L_x_62:
[----:B--2---:R2:W3:Y:S02]  /*92c0*/  SYNCS.PHASECHK.TRANS64.TRYWAIT P3, [R15+URZ+0xa0], R10 ;  /* 0x0000a00a0f0075a7 */ /* 0x0044e4000806017f */
[----:B---3--:R-:W-:Y:S05]  /*92d0*/  @!P3 NANOSLEEP.SYNCS 0x989680 ;  /* 0x009896800000b95d */ /* 0x008fea0003900000 */
[----:B------:R-:W3:Y:S02]  /*92e0*/  @!P3 SYNCS.PHASECHK.TRANS64 P3, [R15+URZ+0xa0], R10 ;  /* 0x0000a00a0f00b5a7 */ /* 0x000ee4000806007f */
[----:B---3--:R-:W-:Y:S05]  /*92f0*/  @!P3 BRA `(.L_x_62) ;  /* 0xfffffffc00f0b947 */ /* 0x008fea000383ffff */
[----:B------:R-:W-:Y:S05]  /*9300*/  BRA `(.L_x_174) ;  /* 0xffffffb000907947 */ /* 0x000fea000383ffff */
.L_x_73:
[----:B--2---:R2:W3:Y:S02]  /*9310*/  SYNCS.PHASECHK.TRANS64.TRYWAIT P3, [R14+URZ+0xa0], R11 ;  /* 0x0000a00b0e0075a7 */ /* 0x0044e4000806017f */
[----:B---3--:R-:W-:Y:S05]  /*9320*/  @!P3 NANOSLEEP.SYNCS 0x989680 ;  /* 0x009896800000b95d */ /* 0x008fea0003900000 */
[----:B------:R-:W3:Y:S02]  /*9330*/  @!P3 SYNCS.PHASECHK.TRANS64 P3, [R14+URZ+0xa0], R11 ;  /* 0x0000a00b0e00b5a7 */ /* 0x000ee4000806007f */
[----:B---3--:R-:W-:Y:S05]  /*9340*/  @!P3 BRA `(.L_x_73) ;  /* 0xfffffffc00f0b947 */ /* 0x008fea000383ffff */
[----:B------:R-:W-:Y:S05]  /*9350*/  BRA `(.L_x_175) ;  /* 0xffffffb800b07947 */ /* 0x000fea000383ffff */
.L_x_84:
[----:B--2---:R2:W3:Y:S02]  /*9360*/  SYNCS.PHASECHK.TRANS64.TRYWAIT P0, [R11+URZ+0xa0], R10 ;  /* 0x0000a00a0b0075a7 */ /* 0x0044e4000800017f */
[----:B---3--:R-:W-:Y:S05]  /*9370*/  @!P0 NANOSLEEP.SYNCS 0x989680 ;  /* 0x009896800000895d */ /* 0x008fea0003900000 */
[----:B------:R-:W3:Y:S02]  /*9380*/  @!P0 SYNCS.PHASECHK.TRANS64 P0, [R11+URZ+0xa0], R10 ;  /* 0x0000a00a0b0085a7 */ /* 0x000ee4000800007f */
[----:B---3--:R-:W-:Y:S05]  /*9390*/  @!P0 BRA `(.L_x_84) ;  /* 0xfffffffc00f08947 */ /* 0x008fea000383ffff */
[----:B------:R-:W-:Y:S05]  /*93a0*/  BRA `(.L_x_176) ;  /* 0xffffffc000d07947 */ /* 0x000fea000383ffff */
.L_x_100:
[----:B-1----:R-:W-:-:S04]  /*93b0*/  MOV R6, UR4 ;  /* 0x0000000400067c02 */ /* 0x002fc80008000f00 */
[----:B------:R1:W2:Y:S03]  /*93c0*/  SYNCS.PHASECHK.TRANS64.TRYWAIT P0, [R6+URZ+0xe8], R3 ;  /* 0x0000e803060075a7 */ /* 0x0002a6000800017f */
[----:B--2---:R-:W-:Y:S05]  /*93d0*/  @!P0 NANOSLEEP.SYNCS 0x989680 ;  /* 0x009896800000895d */ /* 0x004fea0003900000 */
[----:B------:R-:W2:Y:S02]  /*93e0*/  @!P0 SYNCS.PHASECHK.TRANS64 P0, [R6+URZ+0xe8], R3 ;  /* 0x0000e803060085a7 */ /* 0x000ea4000800007f */
[----:B--2---:R-:W-:Y:S05]  /*93f0*/  @!P0 BRA `(.L_x_100) ;  /* 0xfffffffc00ec8947 */ /* 0x004fea000383ffff */
[----:B------:R-:W-:Y:S05]  /*9400*/  BRA `(.L_x_99) ;  /* 0xffffffd800287947 */ /* 0x000fea000383ffff */
.L_x_109:
[----:B-1----:R-:W-:-:S04]  /*9410*/  IMAD.U32 R5, RZ, RZ, UR4 ;  /* 0x00000004ff057e24 */ /* 0x002fc8000f8e00ff */
[----:B------:R1:W2:Y:S03]  /*9420*/  SYNCS.PHASECHK.TRANS64.TRYWAIT P1, [R5+URZ+0xc0], R4 ;  /* 0x0000c004050075a7 */ /* 0x0002a6000802017f */
[----:B--2---:R-:W-:Y:S05]  /*9430*/  @!P1 NANOSLEEP.SYNCS 0x989680 ;  /* 0x009896800000995d */ /* 0x004fea0003900000 */
[----:B------:R-:W2:Y:S02]  /*9440*/  @!P1 SYNCS.PHASECHK.TRANS64 P1, [R5+URZ+0xc0], R4 ;  /* 0x0000c004050095a7 */ /* 0x000ea4000802007f */
[----:B--2---:R-:W-:Y:S05]  /*9450*/  @!P1 BRA `(.L_x_109) ;  /* 0xfffffffc00ec9947 */ /* 0x004fea000383ffff */
[----:B------:R-:W-:Y:S05]  /*9460*/  BRA `(.L_x_177) ;  /* 0xffffffdc00107947 */ /* 0x000fea000383ffff */
.L_x_115:
[----:B-12---:R-:W-:-:S04]  /*9470*/  IMAD.U32 R5, RZ, RZ, UR4 ;  /* 0x00000004ff057e24 */ /* 0x006fc8000f8e00ff */
[----:B------:R1:W2:Y:S03]  /*9480*/  SYNCS.PHASECHK.TRANS64.TRYWAIT P1, [R5+URZ+0xc8], R4 ;  /* 0x0000c804050075a7 */ /* 0x0002a6000802017f */
[----:B--2---:R-:W-:Y:S05]  /*9490*/  @!P1 NANOSLEEP.SYNCS 0x989680 ;  /* 0x009896800000995d */ /* 0x004fea0003900000 */
[----:B------:R-:W2:Y:S02]  /*94a0*/  @!P1 SYNCS.PHASECHK.TRANS64 P1, [R5+URZ+0xc8], R4 ;  /* 0x0000c804050095a7 */ /* 0x000ea4000802007f */
[----:B--2---:R-:W-:Y:S05]  /*94b0*/  @!P1 BRA `(.L_x_115) ;  /* 0xfffffffc00ec9947 */ /* 0x004fea000383ffff */
[----:B------:R-:W-:Y:S05]  /*94c0*/  BRA `(.L_x_178) ;  /* 0xffffffdc00587947 */ /* 0x000fea000383ffff */
.L_x_121:
[----:B-123--:R-:W-:-:S04]  /*94d0*/  IMAD.U32 R5, RZ, RZ, UR4 ;  /* 0x00000004ff057e24 */ /* 0x00efc8000f8e00ff */
[----:B------:R1:W2:Y:S03]  /*94e0*/  SYNCS.PHASECHK.TRANS64.TRYWAIT P1, [R5+URZ+0xd0], R4 ;  /* 0x0000d004050075a7 */ /* 0x0002a6000802017f */
[----:B--2---:R-:W-:Y:S05]  /*94f0*/  @!P1 NANOSLEEP.SYNCS 0x989680 ;  /* 0x009896800000995d */ /* 0x004fea0003900000 */
[----:B------:R-:W2:Y:S02]  /*9500*/  @!P1 SYNCS.PHASECHK.TRANS64 P1, [R5+URZ+0xd0], R4 ;  /* 0x0000d004050095a7 */ /* 0x000ea4000802007f */
[----:B--2---:R-:W-:Y:S05]  /*9510*/  @!P1 BRA `(.L_x_121) ;  /* 0xfffffffc00ec9947 */ /* 0x004fea000383ffff */
[----:B------:R-:W-:Y:S05]  /*9520*/  BRA `(.L_x_179) ;  /* 0xffffffdc00ac7947 */ /* 0x000fea000383ffff */
.L_x_127:
[----:B-1234-:R-:W-:-:S04]  /*9530*/  MOV R5, UR4 ;  /* 0x0000000400057c02 */ /* 0x01efc80008000f00 */
[----:B------:R1:W2:Y:S03]  /*9540*/  SYNCS.PHASECHK.TRANS64.TRYWAIT P1, [R5+URZ+0xd8], R4 ;  /* 0x0000d804050075a7 */ /* 0x0002a6000802017f */
[----:B--2---:R-:W-:Y:S05]  /*9550*/  @!P1 NANOSLEEP.SYNCS 0x989680 ;  /* 0x009896800000995d */ /* 0x004fea0003900000 */
[----:B------:R-:W2:Y:S02]  /*9560*/  @!P1 SYNCS.PHASECHK.TRANS64 P1, [R5+URZ+0xd8], R4 ;  /* 0x0000d804050095a7 */ /* 0x000ea4000802007f */
[----:B--2---:R-:W-:Y:S05]  /*9570*/  @!P1 BRA `(.L_x_127) ;  /* 0xfffffffc00ec9947 */ /* 0x004fea000383ffff */
[----:B------:R-:W-:Y:S05]  /*9580*/  BRA `(.L_x_180) ;  /* 0xffffffdc00f47947 */ /* 0x000fea000383ffff */
.L_x_139:
[----:B-1----:R1:W2:Y:S02]  /*9590*/  SYNCS.PHASECHK.TRANS64.TRYWAIT P0, [R5+URZ+0xc0], R0 ;  /* 0x0000c000050075a7 */ /* 0x0022a4000800017f */
[----:B--2---:R-:W-:Y:S05]  /*95a0*/  @!P0 NANOSLEEP.SYNCS 0x989680 ;  /* 0x009896800000895d */ /* 0x004fea0003900000 */
[----:B------:R-:W2:Y:S02]  /*95b0*/  @!P0 SYNCS.PHASECHK.TRANS64 P0, [R5+URZ+0xc0], R0 ;  /* 0x0000c000050085a7 */ /* 0x000ea4000800007f */
[----:B--2---:R-:W-:Y:S05]  /*95c0*/  @!P0 BRA `(.L_x_139) ;  /* 0xfffffffc00f08947 */ /* 0x004fea000383ffff */
[----:B------:R-:W-:Y:S05]  /*95d0*/  BRA `(.L_x_181) ;  /* 0xffffffe400f47947 */ /* 0x000fea000383ffff */
.L_x_141:
[----:B--2---:R2:W3:Y:S02]  /*95e0*/  SYNCS.PHASECHK.TRANS64.TRYWAIT P0, [R5+URZ+0xc8], R0 ;  /* 0x0000c800050075a7 */ /* 0x0044e4000800017f */
[----:B---3--:R-:W-:Y:S05]  /*95f0*/  @!P0 NANOSLEEP.SYNCS 0x989680 ;  /* 0x009896800000895d */ /* 0x008fea0003900000 */
[----:B------:R-:W3:Y:S02]  /*9600*/  @!P0 SYNCS.PHASECHK.TRANS64 P0, [R5+URZ+0xc8], R0 ;  /* 0x0000c800050085a7 */ /* 0x000ee4000800007f */
[----:B---3--:R-:W-:Y:S05]  /*9610*/  @!P0 BRA `(.L_x_141) ;  /* 0xfffffffc00f08947 */ /* 0x008fea000383ffff */
[----:B------:R-:W-:Y:S05]  /*9620*/  BRA `(.L_x_182) ;  /* 0xffffffe400f07947 */ /* 0x000fea000383ffff */
.L_x_143:
[----:B---3--:R3:W4:Y:S02]  /*9630*/  SYNCS.PHASECHK.TRANS64.TRYWAIT P0, [R5+URZ+0xd0], R0 ;  /* 0x0000d000050075a7 */ /* 0x008724000800017f */
[----:B----4-:R-:W-:Y:S05]  /*9640*/  @!P0 NANOSLEEP.SYNCS 0x989680 ;  /* 0x009896800000895d */ /* 0x010fea0003900000 */
[----:B------:R-:W4:Y:S02]  /*9650*/  @!P0 SYNCS.PHASECHK.TRANS64 P0, [R5+URZ+0xd0], R0 ;  /* 0x0000d000050085a7 */ /* 0x000f24000800007f */
[----:B----4-:R-:W-:Y:S05]  /*9660*/  @!P0 BRA `(.L_x_143) ;  /* 0xfffffffc00f08947 */ /* 0x010fea000383ffff */
[----:B------:R-:W-:Y:S05]  /*9670*/  BRA `(.L_x_183) ;  /* 0xffffffe400ec7947 */ /* 0x000fea000383ffff */
.L_x_147:
[----:B------:R-:W-:Y:S01]  /*9680*/  BSSY B1, `(.L_x_184) ;  /* 0x0000006000017945 */ /* 0x000fe20003800000 */
[----:B------:R-:W-:-:S07]  /*9690*/  IMAD.MOV.U32 R15, RZ, RZ, -0x1 ;  /* 0xffffffffff0f7424 */ /* 0x000fce00078e00ff */
[----:B------:R-:W-:Y:S05]  /*96a0*/  WARPSYNC.COLLECTIVE R15, `(.L_x_185) ;  /* 0x000000000f0c7348 */ /* 0x000fea0003c00000 */
[----:B------:R-:W-:Y:S02]  /*96b0*/  ELECT P6, UR62, PT ;  /* 0x00000000003e782f */ /* 0x000fe400038c0000 */
[----:B------:R-:W-:Y:S01]  /*96c0*/  MOV R14, UR62 ;  /* 0x0000003e000e7c02 */ /* 0x000fe20008000f00 */
[----:B------:R-:W-:Y:S10]  /*96d0*/  ENDCOLLECTIVE ;  /* 0x000000000000791b */ /* 0x000ff40003800000 */
.L_x_185:
[----:B------:R-:W-:Y:S05]  /*96e0*/  BSYNC B1 ;  /* 0x0000000000017941 */ /* 0x000fea0003800000 */
.L_x_184:
[----:B------:R-:W-:Y:S05]  /*96f0*/  BRA `(.L_x_186) ;  /* 0xffffffe800647947 */ /* 0x000fea000383ffff */
.L_x_150:
[----:B--2---:R2:W3:Y:S02]  /*9700*/  SYNCS.PHASECHK.TRANS64.TRYWAIT P1, [R15+URZ+0x50], R8 ;  /* 0x000050080f0075a7 */ /* 0x0044e4000802017f */
[----:B---3--:R-:W-:Y:S05]  /*9710*/  @!P1 NANOSLEEP.SYNCS 0x989680 ;  /* 0x009896800000995d */ /* 0x008fea0003900000 */
[----:B------:R-:W3:Y:S02]  /*9720*/  @!P1 SYNCS.PHASECHK.TRANS64 P1, [R15+URZ+0x50], R8 ;  /* 0x000050080f0095a7 */ /* 0x000ee4000802007f */
[----:B---3--:R-:W-:Y:S05]  /*9730*/  @!P1 BRA `(.L_x_150) ;  /* 0xfffffffc00f09947 */ /* 0x008fea000383ffff */
[----:B------:R-:W-:Y:S05]  /*9740*/  BRA `(.L_x_187) ;  /* 0xffffffe800987947 */ /* 0x000fea000383ffff */
.L_x_159:
[----:B------:R-:W-:Y:S01]  /*9750*/  BSSY B0, `(.L_x_188) ;  /* 0x0000006000007945 */ /* 0x000fe20003800000 */
[----:B------:R-:W-:-:S07]  /*9760*/  IMAD.MOV.U32 R15, RZ, RZ, -0x1 ;  /* 0xffffffffff0f7424 */ /* 0x000fce00078e00ff */
[----:B------:R-:W-:Y:S05]  /*9770*/  WARPSYNC.COLLECTIVE R15, `(.L_x_189) ;  /* 0x000000000f0c7348 */ /* 0x000fea0003c00000 */
[----:B------:R-:W-:Y:S02]  /*9780*/  ELECT P6, UR62, PT ;  /* 0x00000000003e782f */ /* 0x000fe400038c0000 */
[----:B------:R-:W-:Y:S01]  /*9790*/  MOV R14, UR62 ;  /* 0x0000003e000e7c02 */ /* 0x000fe20008000f00 */
[----:B------:R-:W-:Y:S10]  /*97a0*/  ENDCOLLECTIVE ;  /* 0x000000000000791b */ /* 0x000ff40003800000 */
.L_x_189:
[----:B------:R-:W-:Y:S05]  /*97b0*/  BSYNC B0 ;  /* 0x0000000000007941 */ /* 0x000fea0003800000 */
.L_x_188:
[----:B------:R-:W-:Y:S05]  /*97c0*/  BRA `(.L_x_190) ;  /* 0xfffffff000ec7947 */ /* 0x000fea000383ffff */
.L_x_163:
[----:B-1----:R1:W2:Y:S02]  /*97d0*/  SYNCS.PHASECHK.TRANS64.TRYWAIT P0, [R7+URZ], R2 ;  /* 0x00000002070075a7 */ /* 0x0022a4000800017f */
[----:B--2---:R-:W-:Y:S05]  /*97e0*/  @!P0 NANOSLEEP.SYNCS 0x989680 ;  /* 0x009896800000895d */ /* 0x004fea0003900000 */
[----:B------:R-:W2:Y:S02]  /*97f0*/  @!P0 SYNCS.PHASECHK.TRANS64 P0, [R7+URZ], R2 ;  /* 0x00000002070085a7 */ /* 0x000ea4000800007f */
[----:B--2---:R-:W-:Y:S05]  /*9800*/  @!P0 BRA `(.L_x_163) ;  /* 0xfffffffc00f08947 */ /* 0x004fea000383ffff */
[----:B------:R-:W-:Y:S05]  /*9810*/  BRA `(.L_x_191) ;  /* 0xfffffff4002c7947 */ /* 0x000fea000383ffff */
.L_x_164:
[----:B-1----:R1:W2:Y:S02]  /*9820*/  SYNCS.PHASECHK.TRANS64.TRYWAIT P0, [R9+URZ], R4 ;  /* 0x00000004090075a7 */ /* 0x0022a4000800017f */
[----:B--2---:R-:W-:Y:S05]  /*9830*/  @!P0 NANOSLEEP.SYNCS 0x989680 ;  /* 0x009896800000895d */ /* 0x004fea0003900000 */
[----:B------:R-:W2:Y:S02]  /*9840*/  @!P0 SYNCS.PHASECHK.TRANS64 P0, [R9+URZ], R4 ;  /* 0x00000004090085a7 */ /* 0x000ea4000800007f */
[----:B--2---:R-:W-:Y:S05]  /*9850*/  @!P0 BRA `(.L_x_164) ;  /* 0xfffffffc00f08947 */ /* 0x004fea000383ffff */
[----:B------:R-:W-:Y:S05]  /*9860*/  BRA `(.L_x_192) ;  /* 0xfffffff4003c7947 */ /* 0x000fea000383ffff */
.L_x_165:
[----:B-1----:R1:W2:Y:S02]  /*9870*/  SYNCS.PHASECHK.TRANS64.TRYWAIT P0, [R6+URZ], R5 ;  /* 0x00000005060075a7 */ /* 0x0022a4000800017f */
[----:B--2---:R-:W-:Y:S05]  /*9880*/  @!P0 NANOSLEEP.SYNCS 0x989680 ;  /* 0x009896800000895d */ /* 0x004fea0003900000 */
[----:B------:R-:W2:Y:S02]  /*9890*/  @!P0 SYNCS.PHASECHK.TRANS64 P0, [R6+URZ], R5 ;  /* 0x00000005060085a7 */ /* 0x000ea4000800007f */
[----:B--2---:R-:W-:Y:S05]  /*98a0*/  @!P0 BRA `(.L_x_165) ;  /* 0xfffffffc00f08947 */ /* 0x004fea000383ffff */
[----:B------:R-:W-:Y:S05]  /*98b0*/  BRA `(.L_x_193) ;  /* 0xfffffff4004c7947 */ /* 0x000fea000383ffff */
.L_x_166:
[----:B-1----:R1:W2:Y:S02]  /*98c0*/  SYNCS.PHASECHK.TRANS64.TRYWAIT P0, [R9+URZ], R4 ;  /* 0x00000004090075a7 */ /* 0x0022a4000800017f */
[----:B--2---:R-:W-:Y:S05]  /*98d0*/  @!P0 NANOSLEEP.SYNCS 0x989680 ;  /* 0x009896800000895d */ /* 0x004fea0003900000 */
[----:B------:R-:W2:Y:S02]  /*98e0*/  @!P0 SYNCS.PHASECHK.TRANS64 P0, [R9+URZ], R4 ;  /* 0x00000004090085a7 */ /* 0x000ea4000800007f */
[----:B--2---:R-:W-:Y:S05]  /*98f0*/  @!P0 BRA `(.L_x_166) ;  /* 0xfffffffc00f08947 */ /* 0x004fea000383ffff */
[----:B------:R-:W-:Y:S05]  /*9900*/  BRA `(.L_x_194) ;  /* 0xfffffff4005c7947 */ /* 0x000fea000383ffff */
.L_x_167:
[----:B-1----:R1:W2:Y:S02]  /*9910*/  SYNCS.PHASECHK.TRANS64.TRYWAIT P0, [R6+URZ], R5 ;  /* 0x00000005060075a7 */ /* 0x0022a4000800017f */
[----:B--2---:R-:W-:Y:S05]  /*9920*/  @!P0 NANOSLEEP.SYNCS 0x989680 ;  /* 0x009896800000895d */ /* 0x004fea0003900000 */
[----:B------:R-:W2:Y:S02]  /*9930*/  @!P0 SYNCS.PHASECHK.TRANS64 P0, [R6+URZ], R5 ;  /* 0x00000005060085a7 */ /* 0x000ea4000800007f */
[----:B--2---:R-:W-:Y:S05]  /*9940*/  @!P0 BRA `(.L_x_167) ;  /* 0xfffffffc00f08947 */ /* 0x004fea000383ffff */
[----:B------:R-:W-:Y:S05]  /*9950*/  BRA `(.L_x_195) ;  /* 0xfffffff4006c7947 */ /* 0x000fea000383ffff */
.L_x_168:
[----:B-1----:R1:W2:Y:S02]  /*9960*/  SYNCS.PHASECHK.TRANS64.TRYWAIT P0, [R9+URZ], R4 ;  /* 0x00000004090075a7 */ /* 0x0022a4000800017f */
[----:B--2---:R-:W-:Y:S05]  /*9970*/  @!P0 NANOSLEEP.SYNCS 0x989680 ;  /* 0x009896800000895d */ /* 0x004fea0003900000 */
[----:B------:R-:W2:Y:S02]  /*9980*/  @!P0 SYNCS.PHASECHK.TRANS64 P0, [R9+URZ], R4 ;  /* 0x00000004090085a7 */ /* 0x000ea4000800007f */
[----:B--2---:R-:W-:Y:S05]  /*9990*/  @!P0 BRA `(.L_x_168) ;  /* 0xfffffffc00f08947 */ /* 0x004fea000383ffff */
[----:B------:R-:W-:Y:S05]  /*99a0*/  BRA `(.L_x_196) ;  /* 0xfffffff4007c7947 */ /* 0x000fea000383ffff */
.L_x_169:
[----:B-1----:R1:W2:Y:S02]  /*99b0*/  SYNCS.PHASECHK.TRANS64.TRYWAIT P0, [R6+URZ], R5 ;  /* 0x00000005060075a7 */ /* 0x0022a4000800017f */
[----:B--2---:R-:W-:Y:S05]  /*99c0*/  @!P0 NANOSLEEP.SYNCS 0x989680 ;  /* 0x009896800000895d */ /* 0x004fea0003900000 */
[----:B------:R-:W2:Y:S02]  /*99d0*/  @!P0 SYNCS.PHASECHK.TRANS64 P0, [R6+URZ], R5 ;  /* 0x00000005060085a7 */ /* 0x000ea4000800007f */
[----:B--2---:R-:W-:Y:S05]  /*99e0*/  @!P0 BRA `(.L_x_169) ;  /* 0xfffffffc00f08947 */ /* 0x004fea000383ffff */
[----:B------:R-:W-:Y:S05]  /*99f0*/  BRA `(.L_x_197) ;  /* 0xfffffff4008c7947 */ /* 0x000fea000383ffff */
.L_x_170:
[----:B-1----:R1:W2:Y:S02]  /*9a00*/  SYNCS.PHASECHK.TRANS64.TRYWAIT P0, [R9+URZ], R4 ;  /* 0x00000004090075a7 */ /* 0x0022a4000800017f */
[----:B--2---:R-:W-:Y:S05]  /*9a10*/  @!P0 NANOSLEEP.SYNCS 0x989680 ;  /* 0x009896800000895d */ /* 0x004fea0003900000 */
[----:B------:R-:W2:Y:S02]  /*9a20*/  @!P0 SYNCS.PHASECHK.TRANS64 P0, [R9+URZ], R4 ;  /* 0x00000004090085a7 */ /* 0x000ea4000800007f */
[----:B--2---:R-:W-:Y:S05]  /*9a30*/  @!P0 BRA `(.L_x_170) ;  /* 0xfffffffc00f08947 */ /* 0x004fea000383ffff */
[----:B------:R-:W-:Y:S05]  /*9a40*/  BRA `(.L_x_198) ;  /* 0xfffffff4009c7947 */ /* 0x000fea000383ffff */
.L_x_171:
[----:B--2---:R2:W3:Y:S02]  /*9a50*/  SYNCS.PHASECHK.TRANS64.TRYWAIT P0, [R6+URZ], R5 ;  /* 0x00000005060075a7 */ /* 0x0044e4000800017f */
[----:B---3--:R-:W-:Y:S05]  /*9a60*/  @!P0 NANOSLEEP.SYNCS 0x989680 ;  /* 0x009896800000895d */ /* 0x008fea0003900000 */
[----:B------:R-:W3:Y:S02]  /*9a70*/  @!P0 SYNCS.PHASECHK.TRANS64 P0, [R6+URZ], R5 ;  /* 0x00000005060085a7 */ /* 0x000ee4000800007f */
[----:B---3--:R-:W-:Y:S05]  /*9a80*/  @!P0 BRA `(.L_x_171) ;  /* 0xfffffffc00f08947 */ /* 0x008fea000383ffff */
[----:B------:R-:W-:Y:S05]  /*9a90*/  BRA `(.L_x_199) ;  /* 0xfffffff400a47947 */ /* 0x000fea000383ffff */
.L_x_200:
[----:B------:R-:W-:-:S00]  /*9aa0*/  BRA `(.L_x_200) ;  /* 0xfffffffc00fc7947 */ /* 0x000fc0000383ffff */
[----:B------:R-:W-:-:S00]  /*9ab0*/  NOP ;  /* 0x0000000000007918 */ /* 0x000fc00000000000 */
        /* <DEDUP_REMOVED lines=12> */
.L_x_201:


//--------------------- .nv.global.init           --------------------------
	.section	.nv.global.init,"aw",@progbits
.nv.global.init:
	.type		$str$24,@object
	.size		$str$24,($str$25 - $str$24)
$str$24:
        /*0000*/ 	.byte	0x28, 0x61, 0x64, 0x64, 0x72, 0x65, 0x73, 0x73, 0x20, 0x26, 0x20, 0x6d, 0x61, 0x73, 0x6b, 0x29
        /*0010*/ 	.byte	0x20, 0x3d, 0x3d, 0x20, 0x30, 0x00
	.type		$str$25,@object
	.size		$str$25,(__unnamed_1 - $str$25)
$str$25:
        /*0016*/ 	.byte	0x2f, 0x74, 0x6d, 0x70, 0x2f, 0x63, 0x75, 0x74, 0x6c, 0x61, 0x73, 0x73, 0x5f, 0x73, 0x77, 0x65
        /*0026*/ 	.byte	0x65, 0x70, 0x5f, 0x73, 0x72, 0x63, 0x2f, 0x69, 0x6e, 0x63, 0x6c, 0x75, 0x64, 0x65, 0x2f, 0x63
        /*0036*/ 	.byte	0x75, 0x74, 0x65, 0x2f, 0x70, 0x6f, 0x69, 0x6e, 0x74, 0x65, 0x72, 0x5f, 0x66, 0x6c, 0x61, 0x67
        /*0046*/ 	.byte	0x67, 0x65, 0x64, 0x2e, 0x68, 0x70, 0x70, 0x00
	.type		__unnamed_1,@object
	.size		__unnamed_1,(__unnamed_2 - __unnamed_1)
__unnamed_1:
        /*004e*/ 	.byte	0x61, 0x75, 0x74, 0x6f, 0x20, 0x63, 0x75, 0x74, 0x65, 0x3a, 0x3a, 0x61, 0x73, 0x5f, 0x70, 0x6f
        /* <DEDUP_REMOVED lines=27> */
        /*020e*/ 	.byte	0x3a, 0x43, 0x3c, 0x34, 0x30, 0x39, 0x36, 0x3e, 0x3e, 0x3e, 0x3e, 0x3e, 0x5d, 0x00
	.type		__unnamed_2,@object
	.size		__unnamed_2,(.L_1 - __unnamed_2)
__unnamed_2:
        /* <DEDUP_REMOVED lines=29> */
.L_1:


//--------------------- .nv.shared._ZN7cutlass13device_kernelINS_4gemm6kernel13GemmUniversalIN4cute5tupleIJiiiiEEENS1_10collective13CollectiveMmaINS1_37MainloopSm90TmaGmmaWarpSpecializedFP8ILi10ENS5_IJNS4_1CILi1EEESB_SB_EEENS1_35KernelTmaWarpSpecializedCooperativeEEENS5_IJNSA_ILi256EEENSA_ILi64EEESG_EEENS_12float_e4m3_tENS5_IJlSB_lEEESI_SJ_NS4_8TiledMMAINS4_8MMA_AtomIJNS4_4SM904GMMA30MMA_64x64x32_F32E4M3E4M3_SS_TNILNSN_7ScaleInE1ELSP_1EEEEEENS4_6LayoutINS5_IJNSA_ILi2EEESB_SB_EEENS5_IJSB_NSA_ILi0EEESV_EEEEENS5_IJNS4_10UnderscoreESY_SY_EEEEENS4_13SM90_TMA_LOADENS4_14ComposedLayoutINS4_7SwizzleILi2ELi4ELi3EEENS4_18smem_ptr_flag_bitsILi8EEENSS_INS5_IJNSA_ILi8EEESG_EEENS5_IJSG_SB_EEEEEEEvNS4_8identityES11_S1B_vS1C_EENS_8epilogue10collective18CollectiveEpilogueINS1E_22Sm90TmaWarpSpecializedILi4ELi2ELi16ELb0ELb0EEEJSH_NS5_IJNSA_ILi128EEENSA_ILi32EEEEEESI_SJ_SI_SJ_NS1E_6fusion15FusionCallbacksIS1I_NS1M_17LinearCombinationISI_fSI_fLNS_15FloatRoundStyleE2EEESH_S1L_JEEES11_NS12_INS13_ILi1ELi4ELi3EEES16_NSS_INS5_IJS17_S1K_EEENS5_IJS1K_SB_EEEEEEENS4_39AutoVectorizingCopyWithAssumedAlignmentILi128EEENS4_14SM90_TMA_STOREES1W_S1Y_NS4_9Copy_AtomIJNS4_17SM90_U32x4_STSM_NENS_6half_tEEEEvEEEvvEEEEvNT_6ParamsE --------------------------
	.section	.nv.shared._ZN7cutlass13device_kernelINS_4gemm6kernel13GemmUniversalIN4cute5tupleIJiiiiEEENS1_10collective13CollectiveMmaINS1_37MainloopSm90TmaGmmaWarpSpecializedFP8ILi10ENS5_IJNS4_1CILi1EEESB_SB_EEENS1_35KernelTmaWarpSpecializedCooperativeEEENS5_IJNSA_ILi256EEENSA_ILi64EEESG_EEENS_12float_e4m3_tENS5_IJlSB_lEEESI_SJ_NS4_8TiledMMAINS4_8MMA_AtomIJNS4_4SM904GMMA30MMA_64x64x32_F32E4M3E4M3_SS_TNILNSN_7ScaleInE1ELSP_1EEEEEENS4_6LayoutINS5_IJNSA_ILi2EEESB_SB_EEENS5_IJSB_NSA_ILi0EEESV_EEEEENS5_IJNS4_10UnderscoreESY_SY_EEEEENS4_13SM90_TMA_LOADENS4_14ComposedLayoutINS4_7SwizzleILi2ELi4ELi3EEENS4_18smem_ptr_flag_bitsILi8EEENSS_INS5_IJNSA_ILi8EEESG_EEENS5_IJSG_SB_EEEEEEEvNS4_8identityES11_S1B_vS1C_EENS_8epilogue10collective18CollectiveEpilogueINS1E_22Sm90TmaWarpSpecializedILi4ELi2ELi16ELb0ELb0EEEJSH_NS5_IJNSA_ILi128EEENSA_ILi32EEEEEESI_SJ_SI_SJ_NS1E_6fusion15FusionCallbacksIS1I_NS1M_17LinearCombinationISI_fSI_fLNS_15FloatRoundStyleE2EEESH_S1L_JEEES11_NS12_INS13_ILi1ELi4ELi3EEES16_NSS_INS5_IJS17_S1K_EEENS5_IJS1K_SB_EEEEEEENS4_39AutoVectorizingCopyWithAssumedAlignmentILi128EEENS4_14SM90_TMA_STOREES1W_S1Y_NS4_9Copy_AtomIJNS4_17SM90_U32x4_STSM_NENS_6half_tEEEEvEEEvvEEEEvNT_6ParamsE,"aw",@nobits
	.sectionflags	@""
	.align	16
	.zero		1024


//--------------------- .nv.shared.reserved.0     --------------------------
	.section	.nv.shared.reserved.0,"aw",@nobits
	.weak		__nv_reservedSMEM_offset_0_alias
	.size		__nv_reservedSMEM_offset_0_alias, 0, 0
	.other		__nv_reservedSMEM_offset_0_alias,@"STO_CUDA_RESERVED_SHARED STV_DEFAULT"
__nv_reservedSMEM_offset_0_alias:
	.zero		0


//--------------------- .nv.global                --------------------------
	.section	.nv.global,"aw",@nobits
.nv.global:
	.type		_ZN39_INTERNAL_f05bfb98_4_k_cu_9ea79735_33744cute1_E,@object
	.size		_ZN39_INTERNAL_f05bfb98_4_k_cu_9ea79735_33744cute1_E,(_ZN39_INTERNAL_f05bfb98_4_k_cu_9ea79735_33744cuda3std3__45__cpo6cbeginE - _ZN39_INTERNAL_f05bfb98_4_k_cu_9ea79735_33744cute1_E)
_ZN39_INTERNAL_f05bfb98_4_k_cu_9ea79735_33744cute1_E:
	.zero		1
	.type		_ZN39_INTERNAL_f05bfb98_4_k_cu_9ea79735_33744cuda3std3__45__cpo6cbeginE,@object
	.size		_ZN39_INTERNAL_f05bfb98_4_k_cu_9ea79735_33744cuda3std3__45__cpo6cbeginE,(_ZN39_INTERNAL_f05bfb98_4_k_cu_9ea79735_33744cuda3std3__48in_placeE - _ZN39_INTERNAL_f05bfb98_4_k_cu_9ea79735_33744cuda3std3__45__cpo6cbeginE)
_ZN39_INTERNAL_f05bfb98_4_k_cu_9ea79735_33744cuda3std3__45__cpo6cbeginE:
	.zero		1
	.type		_ZN39_INTERNAL_f05bfb98_4_k_cu_9ea79735_33744cuda3std3__48in_placeE,@object
	.size		_ZN39_INTERNAL_f05bfb98_4_k_cu_9ea79735_33744cuda3std3__48in_placeE,(_ZN39_INTERNAL_f05bfb98_4_k_cu_9ea79735_33744cuda3std6ranges3__45__cpo9iter_moveE - _ZN39_INTERNAL_f05bfb98_4_k_cu_9ea79735_33744cuda3std3__48in_placeE)
_ZN39_INTERNAL_f05bfb98_4_k_cu_9ea79735_33744cuda3std3__48in_placeE:
	.zero		1
	.type		_ZN39_INTERNAL_f05bfb98_4_k_cu_9ea79735_33744cuda3std6ranges3__45__cpo9iter_moveE,@object
	.size		_ZN39_INTERNAL_f05bfb98_4_k_cu_9ea79735_33744cuda3std6ranges3__45__cpo9iter_moveE,(_ZN39_INTERNAL_f05bfb98_4_k_cu_9ea79735_33744cuda3std3__45__cpo5beginE - _ZN39_INTERNAL_f05bfb98_4_k_cu_9ea79735_33744cuda3std6ranges3__45__cpo9iter_moveE)
_ZN39_INTERNAL_f05bfb98_4_k_cu_9ea79735_33744cuda3std6ranges3__45__cpo9iter_moveE:
	.zero		1
	.type		_ZN39_INTERNAL_f05bfb98_4_k_cu_9ea79735_33744cuda3std3__45__cpo5beginE,@object
	.size		_ZN39_INTERNAL_f05bfb98_4_k_cu_9ea79735_33744cuda3std3__45__cpo5beginE,(_ZN39_INTERNAL_f05bfb98_4_k_cu_9ea79735_33744cuda3std3__441_GLOBAL__N__f05bfb98_4_k_cu_9ea79735_33746ignoreE - _ZN39_INTERNAL_f05bfb98_4_k_cu_9ea79735_33744cuda3std3__45__cpo5beginE)
_ZN39_INTERNAL_f05bfb98_4_k_cu_9ea79735_33744cuda3std3__45__cpo5beginE:
	.zero		1
	.type		_ZN39_INTERNAL_f05bfb98_4_k_cu_9ea79735_33744cuda3std3__441_GLOBAL__N__f05bfb98_4_k_cu_9ea79735_33746ignoreE,@object
	.size		_ZN39_INTERNAL_f05bfb98_4_k_cu_9ea79735_33744cuda3std3__441_GLOBAL__N__f05bfb98_4_k_cu_9ea79735_33746ignoreE,(_ZN39_INTERNAL_f05bfb98_4_k_cu_9ea79735_33744cute7productE - _ZN39_INTERNAL_f05bfb98_4_k_cu_9ea79735_33744cuda3std3__441_GLOBAL__N__f05bfb98_4_k_cu_9ea79735_33746ignoreE)
_ZN39_INTERNAL_f05bfb98_4_k_cu_9ea79735_33744cuda3std3__441_GLOBAL__N__f05bfb98_4_k_cu_9ea79735_33746ignoreE:
	.zero		1
	.type		_ZN39_INTERNAL_f05bfb98_4_k_cu_9ea79735_33744cute7productE,@object
	.size		_ZN39_INTERNAL_f05bfb98_4_k_cu_9ea79735_33744cute7productE,(_ZN39_INTERNAL_f05bfb98_4_k_cu_9ea79735_33744cuda3std3__45__cpo3endE - _ZN39_INTERNAL_f05bfb98_4_k_cu_9ea79735_33744cute7productE)
_ZN39_INTERNAL_f05bfb98_4_k_cu_9ea79735_33744cute7productE:
	.zero		1
	.type		_ZN39_INTERNAL_f05bfb98_4_k_cu_9ea79735_33744cuda3std3__45__cpo3endE,@object
	.size		_ZN39_INTERNAL_f05bfb98_4_k_cu_9ea79735_33744cuda3std3__45__cpo3endE,(_ZN39_INTERNAL_f05bfb98_4_k_cu_9ea79735_33744cuda3std3__419piecewise_constructE - _ZN39_INTERNAL_f05bfb98_4_k_cu_9ea79735_33744cuda3std3__45__cpo3endE)
_ZN39_INTERNAL_f05bfb98_4_k_cu_9ea79735_33744cuda3std3__45__cpo3endE:
	.zero		1
	.type		_ZN39_INTERNAL_f05bfb98_4_k_cu_9ea79735_33744cuda3std3__419piecewise_constructE,@object
	.size		_ZN39_INTERNAL_f05bfb98_4_k_cu_9ea79735_33744cuda3std3__419piecewise_constructE,(_ZN39_INTERNAL_f05bfb98_4_k_cu_9ea79735_33744cuda3std3__45__cpo4cendE - _ZN39_INTERNAL_f05bfb98_4_k_cu_9ea79735_33744cuda3std3__419piecewise_constructE)
_ZN39_INTERNAL_f05bfb98_4_k_cu_9ea79735_33744cuda3std3__419piecewise_constructE:
	.zero		1
	.type		_ZN39_INTERNAL_f05bfb98_4_k_cu_9ea79735_33744cuda3std3__45__cpo4cendE,@object
	.size		_ZN39_INTERNAL_f05bfb98_4_k_cu_9ea79735_33744cuda3std3__45__cpo4cendE,(_ZN39_INTERNAL_f05bfb98_4_k_cu_9ea79735_33744cuda3std6ranges3__45__cpo4swapE - _ZN39_INTERNAL_f05bfb98_4_k_cu_9ea79735_33744cuda3std3__45__cpo4cendE)
_ZN39_INTERNAL_f05bfb98_4_k_cu_9ea79735_33744cuda3std3__45__cpo4cendE:
	.zero		1
	.type		_ZN39_INTERNAL_f05bfb98_4_k_cu_9ea79735_33744cuda3std6ranges3__45__cpo4swapE,@object
	.size		_ZN39_INTERNAL_f05bfb98_4_k_cu_9ea79735_33744cuda3std6ranges3__45__cpo4swapE,(.L_9 - _ZN39_INTERNAL_f05bfb98_4_k_cu_9ea79735_33744cuda3std6ranges3__45__cpo4swapE)
_ZN39_INTERNAL_f05bfb98_4_k_cu_9ea79735_33744cuda3std6ranges3__45__cpo4swapE:
	.zero		1
.L_9:


//--------------------- .nv.constant0._ZN7cutlass13device_kernelINS_4gemm6kernel13GemmUniversalIN4cute5tupleIJiiiiEEENS1_10collective13CollectiveMmaINS1_37MainloopSm90TmaGmmaWarpSpecializedFP8ILi10ENS5_IJNS4_1CILi1EEESB_SB_EEENS1_35KernelTmaWarpSpecializedCooperativeEEENS5_IJNSA_ILi256EEENSA_ILi64EEESG_EEENS_12float_e4m3_tENS5_IJlSB_lEEESI_SJ_NS4_8TiledMMAINS4_8MMA_AtomIJNS4_4SM904GMMA30MMA_64x64x32_F32E4M3E4M3_SS_TNILNSN_7ScaleInE1ELSP_1EEEEEENS4_6LayoutINS5_IJNSA_ILi2EEESB_SB_EEENS5_IJSB_NSA_ILi0EEESV_EEEEENS5_IJNS4_10UnderscoreESY_SY_EEEEENS4_13SM90_TMA_LOADENS4_14ComposedLayoutINS4_7SwizzleILi2ELi4ELi3EEENS4_18smem_ptr_flag_bitsILi8EEENSS_INS5_IJNSA_ILi8EEESG_EEENS5_IJSG_SB_EEEEEEEvNS4_8identityES11_S1B_vS1C_EENS_8epilogue10collective18CollectiveEpilogueINS1E_22Sm90TmaWarpSpecializedILi4ELi2ELi16ELb0ELb0EEEJSH_NS5_IJNSA_ILi128EEENSA_ILi32EEEEEESI_SJ_SI_SJ_NS1E_6fusion15FusionCallbacksIS1I_NS1M_17LinearCombinationISI_fSI_fLNS_15FloatRoundStyleE2EEESH_S1L_JEEES11_NS12_INS13_ILi1ELi4ELi3EEES16_NSS_INS5_IJS17_S1K_EEENS5_IJS1K_SB_EEEEEEENS4_39AutoVectorizingCopyWithAssumedAlignmentILi128EEENS4_14SM90_TMA_STOREES1W_S1Y_NS4_9Copy_AtomIJNS4_17SM90_U32x4_STSM_NENS_6half_tEEEEvEEEvvEEEEvNT_6ParamsE --------------------------
	.section	.nv.constant0._ZN7cutlass13device_kernelINS_4gemm6kernel13GemmUniversalIN4cute5tupleIJiiiiEEENS1_10collective13CollectiveMmaINS1_37MainloopSm90TmaGmmaWarpSpecializedFP8ILi10ENS5_IJNS4_1CILi1EEESB_SB_EEENS1_35KernelTmaWarpSpecializedCooperativeEEENS5_IJNSA_ILi256EEENSA_ILi64EEESG_EEENS_12float_e4m3_tENS5_IJlSB_lEEESI_SJ_NS4_8TiledMMAINS4_8MMA_AtomIJNS4_4SM904GMMA30MMA_64x64x32_F32E4M3E4M3_SS_TNILNSN_7ScaleInE1ELSP_1EEEEEENS4_6LayoutINS5_IJNSA_ILi2EEESB_SB_EEENS5_IJSB_NSA_ILi0EEESV_EEEEENS5_IJNS4_10UnderscoreESY_SY_EEEEENS4_13SM90_TMA_LOADENS4_14ComposedLayoutINS4_7SwizzleILi2ELi4ELi3EEENS4_18smem_ptr_flag_bitsILi8EEENSS_INS5_IJNSA_ILi8EEESG_EEENS5_IJSG_SB_EEEEEEEvNS4_8identityES11_S1B_vS1C_EENS_8epilogue10collective18CollectiveEpilogueINS1E_22Sm90TmaWarpSpecializedILi4ELi2ELi16ELb0ELb0EEEJSH_NS5_IJNSA_ILi128EEENSA_ILi32EEEEEESI_SJ_SI_SJ_NS1E_6fusion15FusionCallbacksIS1I_NS1M_17LinearCombinationISI_fSI_fLNS_15FloatRoundStyleE2EEESH_S1L_JEEES11_NS12_INS13_ILi1ELi4ELi3EEES16_NSS_INS5_IJS17_S1K_EEENS5_IJS1K_SB_EEEEEEENS4_39AutoVectorizingCopyWithAssumedAlignmentILi128EEENS4_14SM90_TMA_STOREES1W_S1Y_NS4_9Copy_AtomIJNS4_17SM90_U32x4_STSM_NENS_6half_tEEEEvEEEvvEEEEvNT_6ParamsE,"a",@progbits
	.sectionflags	@""
	.align	4
.nv.constant0._ZN7cutlass13device_kernelINS_4gemm6kernel13GemmUniversalIN4cute5tupleIJiiiiEEENS1_10collective13CollectiveMmaINS1_37MainloopSm90TmaGmmaWarpSpecializedFP8ILi10ENS5_IJNS4_1CILi1EEESB_SB_EEENS1_35KernelTmaWarpSpecializedCooperativeEEENS5_IJNSA_ILi256EEENSA_ILi64EEESG_EEENS_12float_e4m3_tENS5_IJlSB_lEEESI_SJ_NS4_8TiledMMAINS4_8MMA_AtomIJNS4_4SM904GMMA30MMA_64x64x32_F32E4M3E4M3_SS_TNILNSN_7ScaleInE1ELSP_1EEEEEENS4_6LayoutINS5_IJNSA_ILi2EEESB_SB_EEENS5_IJSB_NSA_ILi0EEESV_EEEEENS5_IJNS4_10UnderscoreESY_SY_EEEEENS4_13SM90_TMA_LOADENS4_14ComposedLayoutINS4_7SwizzleILi2ELi4ELi3EEENS4_18smem_ptr_flag_bitsILi8EEENSS_INS5_IJNSA_ILi8EEESG_EEENS5_IJSG_SB_EEEEEEEvNS4_8identityES11_S1B_vS1C_EENS_8epilogue10collective18CollectiveEpilogueINS1E_22Sm90TmaWarpSpecializedILi4ELi2ELi16ELb0ELb0EEEJSH_NS5_IJNSA_ILi128EEENSA_ILi32EEEEEESI_SJ_SI_SJ_NS1E_6fusion15FusionCallbacksIS1I_NS1M_17LinearCombinationISI_fSI_fLNS_15FloatRoundStyleE2EEESH_S1L_JEEES11_NS12_INS13_ILi1ELi4ELi3EEES16_NSS_INS5_IJS17_S1K_EEENS5_IJS1K_SB_EEEEEEENS4_39AutoVectorizingCopyWithAssumedAlignmentILi128EEENS4_14SM90_TMA_STOREES1W_S1Y_NS4_9Copy_AtomIJNS4_17SM90_U32x4_STSM_NENS_6half_tEEEEvEEEvvEEEEvNT_6ParamsE:
	.zero		2432


//--------------------- SYMBOLS --------------------------

	.type		.nv.reservedSmem.offset0,@object
	.size		.nv.reservedSmem.offset0,0x4
	.type		__assertfail,@function
